//
// Generated by NVIDIA NVVM Compiler
//
// Compiler Build ID: CL-36424714
// Cuda compilation tools, release 13.0, V13.0.88
// Based on NVVM 20.0.0
//

.version 9.0
.target sm_100
.address_size 64

	// .globl	_Z19naive_scores_kernelPK6__halfS1_Pfiiii
// _ZZ22softmax_inplace_kernelPfiiiE6sh_max has been demoted
// _ZZ22softmax_inplace_kernelPfiiiE6sh_sum has been demoted
.extern .shared .align 16 .b8 shmem[];

.visible .entry _Z19naive_scores_kernelPK6__halfS1_Pfiiii(
	.param .u64 .ptr .align 1 _Z19naive_scores_kernelPK6__halfS1_Pfiiii_param_0,
	.param .u64 .ptr .align 1 _Z19naive_scores_kernelPK6__halfS1_Pfiiii_param_1,
	.param .u64 .ptr .align 1 _Z19naive_scores_kernelPK6__halfS1_Pfiiii_param_2,
	.param .u32 _Z19naive_scores_kernelPK6__halfS1_Pfiiii_param_3,
	.param .u32 _Z19naive_scores_kernelPK6__halfS1_Pfiiii_param_4,
	.param .u32 _Z19naive_scores_kernelPK6__halfS1_Pfiiii_param_5,
	.param .u32 _Z19naive_scores_kernelPK6__halfS1_Pfiiii_param_6
)
{
	.reg .pred 	%p<12>;
	.reg .b16 	%rs<31>;
	.reg .b32 	%r<43>;
	.reg .b32 	%f<67>;
	.reg .b64 	%rd<46>;

	ld.param.u64 	%rd12, [_Z19naive_scores_kernelPK6__halfS1_Pfiiii_param_0];
	ld.param.u64 	%rd13, [_Z19naive_scores_kernelPK6__halfS1_Pfiiii_param_1];
	ld.param.u64 	%rd14, [_Z19naive_scores_kernelPK6__halfS1_Pfiiii_param_2];
	ld.param.u32 	%r24, [_Z19naive_scores_kernelPK6__halfS1_Pfiiii_param_4];
	ld.param.u32 	%r22, [_Z19naive_scores_kernelPK6__halfS1_Pfiiii_param_5];
	ld.param.u32 	%r23, [_Z19naive_scores_kernelPK6__halfS1_Pfiiii_param_6];
	cvta.to.global.u64 	%rd1, %rd13;
	cvta.to.global.u64 	%rd2, %rd12;
	cvta.to.global.u64 	%rd3, %rd14;
	mov.u32 	%r25, %ctaid.x;
	mov.u32 	%r26, %ctaid.y;
	mov.u32 	%r27, %ctaid.z;
	mov.u32 	%r37, %tid.x;
	mad.lo.s32 	%r28, %r24, %r25, %r26;
	mul.lo.s32 	%r2, %r28, %r22;
	add.s32 	%r3, %r2, %r27;
	mul.lo.s32 	%r4, %r3, %r22;
	setp.ge.s32 	%p1, %r37, %r22;
	@%p1 bra 	$L__BB0_16;
	setp.gt.s32 	%p2, %r23, 0;
	mul.lo.s32 	%r29, %r3, %r23;
	cvt.s64.s32 	%rd4, %r29;
	mov.u32 	%r5, %ntid.x;
	@%p2 bra 	$L__BB0_2;
	bra.uni 	$L__BB0_15;
$L__BB0_2:
	and.b32  	%r6, %r23, 7;
	and.b32  	%r7, %r23, 3;
	and.b32  	%r8, %r23, 2147483640;
	and.b32  	%r9, %r23, 1;
	neg.s32 	%r10, %r8;
$L__BB0_3:
	setp.lt.u32 	%p4, %r23, 8;
	add.s32 	%r33, %r37, %r2;
	mul.lo.s32 	%r34, %r33, %r23;
	cvt.s64.s32 	%rd5, %r34;
	mov.f32 	%f66, 0f00000000;
	mov.b32 	%r40, 0;
	@%p4 bra 	$L__BB0_6;
	shl.b64 	%rd17, %rd4, 1;
	add.s64 	%rd18, %rd17, %rd2;
	add.s64 	%rd45, %rd18, 8;
	shl.b64 	%rd19, %rd5, 1;
	add.s64 	%rd20, %rd1, %rd19;
	add.s64 	%rd44, %rd20, 8;
	mov.f32 	%f66, 0f00000000;
	mov.u32 	%r38, %r10;
$L__BB0_5:
	.pragma "nounroll";
	ld.global.u16 	%rs1, [%rd45+-8];
	// begin inline asm
	{  cvt.f32.f16 %f16, %rs1;}

	// end inline asm
	ld.global.u16 	%rs2, [%rd44+-8];
	// begin inline asm
	{  cvt.f32.f16 %f17, %rs2;}

	// end inline asm
	fma.rn.f32 	%f32, %f16, %f17, %f66;
	ld.global.u16 	%rs3, [%rd45+-6];
	// begin inline asm
	{  cvt.f32.f16 %f18, %rs3;}

	// end inline asm
	ld.global.u16 	%rs4, [%rd44+-6];
	// begin inline asm
	{  cvt.f32.f16 %f19, %rs4;}

	// end inline asm
	fma.rn.f32 	%f33, %f18, %f19, %f32;
	ld.global.u16 	%rs5, [%rd45+-4];
	// begin inline asm
	{  cvt.f32.f16 %f20, %rs5;}

	// end inline asm
	ld.global.u16 	%rs6, [%rd44+-4];
	// begin inline asm
	{  cvt.f32.f16 %f21, %rs6;}

	// end inline asm
	fma.rn.f32 	%f34, %f20, %f21, %f33;
	ld.global.u16 	%rs7, [%rd45+-2];
	// begin inline asm
	{  cvt.f32.f16 %f22, %rs7;}

	// end inline asm
	ld.global.u16 	%rs8, [%rd44+-2];
	// begin inline asm
	{  cvt.f32.f16 %f23, %rs8;}

	// end inline asm
	fma.rn.f32 	%f35, %f22, %f23, %f34;
	ld.global.u16 	%rs9, [%rd45];
	// begin inline asm
	{  cvt.f32.f16 %f24, %rs9;}

	// end inline asm
	ld.global.u16 	%rs10, [%rd44];
	// begin inline asm
	{  cvt.f32.f16 %f25, %rs10;}

	// end inline asm
	fma.rn.f32 	%f36, %f24, %f25, %f35;
	ld.global.u16 	%rs11, [%rd45+2];
	// begin inline asm
	{  cvt.f32.f16 %f26, %rs11;}

	// end inline asm
	ld.global.u16 	%rs12, [%rd44+2];
	// begin inline asm
	{  cvt.f32.f16 %f27, %rs12;}

	// end inline asm
	fma.rn.f32 	%f37, %f26, %f27, %f36;
	ld.global.u16 	%rs13, [%rd45+4];
	// begin inline asm
	{  cvt.f32.f16 %f28, %rs13;}

	// end inline asm
	ld.global.u16 	%rs14, [%rd44+4];
	// begin inline asm
	{  cvt.f32.f16 %f29, %rs14;}

	// end inline asm
	fma.rn.f32 	%f38, %f28, %f29, %f37;
	ld.global.u16 	%rs15, [%rd45+6];
	// begin inline asm
	{  cvt.f32.f16 %f30, %rs15;}

	// end inline asm
	ld.global.u16 	%rs16, [%rd44+6];
	// begin inline asm
	{  cvt.f32.f16 %f31, %rs16;}

	// end inline asm
	fma.rn.f32 	%f66, %f30, %f31, %f38;
	add.s32 	%r38, %r38, 8;
	add.s64 	%rd45, %rd45, 16;
	add.s64 	%rd44, %rd44, 16;
	setp.ne.s32 	%p5, %r38, 0;
	mov.u32 	%r40, %r8;
	@%p5 bra 	$L__BB0_5;
$L__BB0_6:
	setp.eq.s32 	%p6, %r6, 0;
	@%p6 bra 	$L__BB0_14;
	add.s32 	%r35, %r6, -1;
	setp.lt.u32 	%p7, %r35, 3;
	@%p7 bra 	$L__BB0_9;
	cvt.u64.u32 	%rd21, %r40;
	add.s64 	%rd22, %rd21, %rd4;
	shl.b64 	%rd23, %rd22, 1;
	add.s64 	%rd24, %rd2, %rd23;
	ld.global.u16 	%rs17, [%rd24];
	// begin inline asm
	{  cvt.f32.f16 %f40, %rs17;}

	// end inline asm
	add.s64 	%rd25, %rd21, %rd5;
	shl.b64 	%rd26, %rd25, 1;
	add.s64 	%rd27, %rd1, %rd26;
	ld.global.u16 	%rs18, [%rd27];
	// begin inline asm
	{  cvt.f32.f16 %f41, %rs18;}

	// end inline asm
	fma.rn.f32 	%f48, %f40, %f41, %f66;
	ld.global.u16 	%rs19, [%rd24+2];
	// begin inline asm
	{  cvt.f32.f16 %f42, %rs19;}

	// end inline asm
	ld.global.u16 	%rs20, [%rd27+2];
	// begin inline asm
	{  cvt.f32.f16 %f43, %rs20;}

	// end inline asm
	fma.rn.f32 	%f49, %f42, %f43, %f48;
	ld.global.u16 	%rs21, [%rd24+4];
	// begin inline asm
	{  cvt.f32.f16 %f44, %rs21;}

	// end inline asm
	ld.global.u16 	%rs22, [%rd27+4];
	// begin inline asm
	{  cvt.f32.f16 %f45, %rs22;}

	// end inline asm
	fma.rn.f32 	%f50, %f44, %f45, %f49;
	ld.global.u16 	%rs23, [%rd24+6];
	// begin inline asm
	{  cvt.f32.f16 %f46, %rs23;}

	// end inline asm
	ld.global.u16 	%rs24, [%rd27+6];
	// begin inline asm
	{  cvt.f32.f16 %f47, %rs24;}

	// end inline asm
	fma.rn.f32 	%f66, %f46, %f47, %f50;
	add.s32 	%r40, %r40, 4;
$L__BB0_9:
	setp.eq.s32 	%p8, %r7, 0;
	@%p8 bra 	$L__BB0_14;
	setp.eq.s32 	%p9, %r7, 1;
	@%p9 bra 	$L__BB0_12;
	cvt.u64.u32 	%rd28, %r40;
	add.s64 	%rd29, %rd28, %rd4;
	shl.b64 	%rd30, %rd29, 1;
	add.s64 	%rd31, %rd2, %rd30;
	ld.global.u16 	%rs25, [%rd31];
	// begin inline asm
	{  cvt.f32.f16 %f52, %rs25;}

	// end inline asm
	add.s64 	%rd32, %rd28, %rd5;
	shl.b64 	%rd33, %rd32, 1;
	add.s64 	%rd34, %rd1, %rd33;
	ld.global.u16 	%rs26, [%rd34];
	// begin inline asm
	{  cvt.f32.f16 %f53, %rs26;}

	// end inline asm
	fma.rn.f32 	%f56, %f52, %f53, %f66;
	ld.global.u16 	%rs27, [%rd31+2];
	// begin inline asm
	{  cvt.f32.f16 %f54, %rs27;}

	// end inline asm
	ld.global.u16 	%rs28, [%rd34+2];
	// begin inline asm
	{  cvt.f32.f16 %f55, %rs28;}

	// end inline asm
	fma.rn.f32 	%f66, %f54, %f55, %f56;
	add.s32 	%r40, %r40, 2;
$L__BB0_12:
	setp.eq.s32 	%p10, %r9, 0;
	@%p10 bra 	$L__BB0_14;
	cvt.u64.u32 	%rd35, %r40;
	add.s64 	%rd36, %rd35, %rd4;
	shl.b64 	%rd37, %rd36, 1;
	add.s64 	%rd38, %rd2, %rd37;
	ld.global.u16 	%rs29, [%rd38];
	// begin inline asm
	{  cvt.f32.f16 %f57, %rs29;}

	// end inline asm
	add.s64 	%rd39, %rd35, %rd5;
	shl.b64 	%rd40, %rd39, 1;
	add.s64 	%rd41, %rd1, %rd40;
	ld.global.u16 	%rs30, [%rd41];
	// begin inline asm
	{  cvt.f32.f16 %f58, %rs30;}

	// end inline asm
	fma.rn.f32 	%f66, %f57, %f58, %f66;
$L__BB0_14:
	add.s32 	%r36, %r37, %r4;
	mul.wide.s32 	%rd42, %r36, 4;
	add.s64 	%rd43, %rd3, %rd42;
	st.global.f32 	[%rd43], %f66;
	add.s32 	%r37, %r37, %r5;
	setp.lt.s32 	%p11, %r37, %r22;
	@%p11 bra 	$L__BB0_3;
	bra.uni 	$L__BB0_16;
$L__BB0_15:
	add.s32 	%r30, %r37, %r4;
	mul.wide.s32 	%rd15, %r30, 4;
	add.s64 	%rd16, %rd3, %rd15;
	mov.b32 	%r31, 0;
	st.global.u32 	[%rd16], %r31;
	add.s32 	%r37, %r37, %r5;
	setp.lt.s32 	%p3, %r37, %r22;
	@%p3 bra 	$L__BB0_15;
$L__BB0_16:
	ret;

}
	// .globl	_Z22softmax_inplace_kernelPfiii
.visible .entry _Z22softmax_inplace_kernelPfiii(
	.param .u64 .ptr .align 1 _Z22softmax_inplace_kernelPfiii_param_0,
	.param .u32 _Z22softmax_inplace_kernelPfiii_param_1,
	.param .u32 _Z22softmax_inplace_kernelPfiii_param_2,
	.param .u32 _Z22softmax_inplace_kernelPfiii_param_3
)
{
	.reg .pred 	%p<51>;
	.reg .b32 	%r<100>;
	.reg .b32 	%f<310>;
	.reg .b64 	%rd<23>;
	// demoted variable
	.shared .align 4 .f32 _ZZ22softmax_inplace_kernelPfiiiE6sh_max;
	// demoted variable
	.shared .align 4 .f32 _ZZ22softmax_inplace_kernelPfiiiE6sh_sum;
	ld.param.u64 	%rd4, [_Z22softmax_inplace_kernelPfiii_param_0];
	ld.param.u32 	%r40, [_Z22softmax_inplace_kernelPfiii_param_2];
	ld.param.u32 	%r39, [_Z22softmax_inplace_kernelPfiii_param_3];
	cvta.to.global.u64 	%rd1, %rd4;
	mov.u32 	%r41, %ctaid.x;
	mov.u32 	%r42, %ctaid.y;
	mov.u32 	%r43, %ctaid.z;
	mov.u32 	%r99, %tid.x;
	mad.lo.s32 	%r44, %r40, %r41, %r42;
	mad.lo.s32 	%r45, %r44, %r39, %r43;
	mul.lo.s32 	%r2, %r45, %r39;
	setp.ne.s32 	%p1, %r99, 0;
	@%p1 bra 	$L__BB1_27;
	setp.lt.s32 	%p2, %r39, 1;
	mov.f32 	%f301, 0fF149F2CA;
	@%p2 bra 	$L__BB1_14;
	and.b32  	%r3, %r39, 15;
	setp.lt.u32 	%p3, %r39, 16;
	mov.f32 	%f301, 0fF149F2CA;
	mov.b32 	%r90, 0;
	@%p3 bra 	$L__BB1_5;
	and.b32  	%r90, %r39, 2147483632;
	neg.s32 	%r88, %r90;
	add.s64 	%rd2, %rd1, 32;
	mov.f32 	%f301, 0fF149F2CA;
	mov.u32 	%r87, %r2;
$L__BB1_4:
	.pragma "nounroll";
	mul.wide.s32 	%rd5, %r87, 4;
	add.s64 	%rd6, %rd2, %rd5;
	ld.global.f32 	%f32, [%rd6+-32];
	setp.gt.f32 	%p4, %f32, %f301;
	selp.f32 	%f33, %f32, %f301, %p4;
	ld.global.f32 	%f34, [%rd6+-28];
	setp.gt.f32 	%p5, %f34, %f33;
	selp.f32 	%f35, %f34, %f33, %p5;
	ld.global.f32 	%f36, [%rd6+-24];
	setp.gt.f32 	%p6, %f36, %f35;
	selp.f32 	%f37, %f36, %f35, %p6;
	ld.global.f32 	%f38, [%rd6+-20];
	setp.gt.f32 	%p7, %f38, %f37;
	selp.f32 	%f39, %f38, %f37, %p7;
	ld.global.f32 	%f40, [%rd6+-16];
	setp.gt.f32 	%p8, %f40, %f39;
	selp.f32 	%f41, %f40, %f39, %p8;
	ld.global.f32 	%f42, [%rd6+-12];
	setp.gt.f32 	%p9, %f42, %f41;
	selp.f32 	%f43, %f42, %f41, %p9;
	ld.global.f32 	%f44, [%rd6+-8];
	setp.gt.f32 	%p10, %f44, %f43;
	selp.f32 	%f45, %f44, %f43, %p10;
	ld.global.f32 	%f46, [%rd6+-4];
	setp.gt.f32 	%p11, %f46, %f45;
	selp.f32 	%f47, %f46, %f45, %p11;
	ld.global.f32 	%f48, [%rd6];
	setp.gt.f32 	%p12, %f48, %f47;
	selp.f32 	%f49, %f48, %f47, %p12;
	ld.global.f32 	%f50, [%rd6+4];
	setp.gt.f32 	%p13, %f50, %f49;
	selp.f32 	%f51, %f50, %f49, %p13;
	ld.global.f32 	%f52, [%rd6+8];
	setp.gt.f32 	%p14, %f52, %f51;
	selp.f32 	%f53, %f52, %f51, %p14;
	ld.global.f32 	%f54, [%rd6+12];
	setp.gt.f32 	%p15, %f54, %f53;
	selp.f32 	%f55, %f54, %f53, %p15;
	ld.global.f32 	%f56, [%rd6+16];
	setp.gt.f32 	%p16, %f56, %f55;
	selp.f32 	%f57, %f56, %f55, %p16;
	ld.global.f32 	%f58, [%rd6+20];
	setp.gt.f32 	%p17, %f58, %f57;
	selp.f32 	%f59, %f58, %f57, %p17;
	ld.global.f32 	%f60, [%rd6+24];
	setp.gt.f32 	%p18, %f60, %f59;
	selp.f32 	%f61, %f60, %f59, %p18;
	ld.global.f32 	%f62, [%rd6+28];
	setp.gt.f32 	%p19, %f62, %f61;
	selp.f32 	%f301, %f62, %f61, %p19;
	add.s32 	%r88, %r88, 16;
	add.s32 	%r87, %r87, 16;
	setp.ne.s32 	%p20, %r88, 0;
	@%p20 bra 	$L__BB1_4;
$L__BB1_5:
	setp.eq.s32 	%p21, %r3, 0;
	@%p21 bra 	$L__BB1_14;
	and.b32  	%r11, %r39, 7;
	setp.lt.u32 	%p22, %r3, 8;
	@%p22 bra 	$L__BB1_8;
	add.s32 	%r47, %r90, %r2;
	mul.wide.s32 	%rd7, %r47, 4;
	add.s64 	%rd8, %rd1, %rd7;
	ld.global.f32 	%f64, [%rd8];
	setp.gt.f32 	%p23, %f64, %f301;
	selp.f32 	%f65, %f64, %f301, %p23;
	ld.global.f32 	%f66, [%rd8+4];
	setp.gt.f32 	%p24, %f66, %f65;
	selp.f32 	%f67, %f66, %f65, %p24;
	ld.global.f32 	%f68, [%rd8+8];
	setp.gt.f32 	%p25, %f68, %f67;
	selp.f32 	%f69, %f68, %f67, %p25;
	ld.global.f32 	%f70, [%rd8+12];
	setp.gt.f32 	%p26, %f70, %f69;
	selp.f32 	%f71, %f70, %f69, %p26;
	ld.global.f32 	%f72, [%rd8+16];
	setp.gt.f32 	%p27, %f72, %f71;
	selp.f32 	%f73, %f72, %f71, %p27;
	ld.global.f32 	%f74, [%rd8+20];
	setp.gt.f32 	%p28, %f74, %f73;
	selp.f32 	%f75, %f74, %f73, %p28;
	ld.global.f32 	%f76, [%rd8+24];
	setp.gt.f32 	%p29, %f76, %f75;
	selp.f32 	%f77, %f76, %f75, %p29;
	ld.global.f32 	%f78, [%rd8+28];
	setp.gt.f32 	%p30, %f78, %f77;
	selp.f32 	%f301, %f78, %f77, %p30;
	add.s32 	%r90, %r90, 8;
$L__BB1_8:
	setp.eq.s32 	%p31, %r11, 0;
	@%p31 bra 	$L__BB1_14;
	and.b32  	%r14, %r39, 3;
	setp.lt.u32 	%p32, %r11, 4;
	@%p32 bra 	$L__BB1_11;
	add.s32 	%r48, %r90, %r2;
	mul.wide.s32 	%rd9, %r48, 4;
	add.s64 	%rd10, %rd1, %rd9;
	ld.global.f32 	%f80, [%rd10];
	setp.gt.f32 	%p33, %f80, %f301;
	selp.f32 	%f81, %f80, %f301, %p33;
	ld.global.f32 	%f82, [%rd10+4];
	setp.gt.f32 	%p34, %f82, %f81;
	selp.f32 	%f83, %f82, %f81, %p34;
	ld.global.f32 	%f84, [%rd10+8];
	setp.gt.f32 	%p35, %f84, %f83;
	selp.f32 	%f85, %f84, %f83, %p35;
	ld.global.f32 	%f86, [%rd10+12];
	setp.gt.f32 	%p36, %f86, %f85;
	selp.f32 	%f301, %f86, %f85, %p36;
	add.s32 	%r90, %r90, 4;
$L__BB1_11:
	setp.eq.s32 	%p37, %r14, 0;
	@%p37 bra 	$L__BB1_14;
	add.s32 	%r93, %r90, %r2;
	neg.s32 	%r92, %r14;
$L__BB1_13:
	.pragma "nounroll";
	mul.wide.s32 	%rd11, %r93, 4;
	add.s64 	%rd12, %rd1, %rd11;
	ld.global.f32 	%f87, [%rd12];
	setp.gt.f32 	%p38, %f87, %f301;
	selp.f32 	%f301, %f87, %f301, %p38;
	add.s32 	%r93, %r93, 1;
	add.s32 	%r92, %r92, 1;
	setp.ne.s32 	%p39, %r92, 0;
	@%p39 bra 	$L__BB1_13;
$L__BB1_14:
	setp.lt.s32 	%p40, %r39, 1;
	st.shared.f32 	[_ZZ22softmax_inplace_kernelPfiiiE6sh_max], %f301;
	mov.f32 	%f309, 0f00000000;
	@%p40 bra 	$L__BB1_26;
	and.b32  	%r23, %r39, 7;
	setp.lt.u32 	%p41, %r39, 8;
	mov.f32 	%f309, 0f00000000;
	mov.b32 	%r97, 0;
	@%p41 bra 	$L__BB1_18;
	and.b32  	%r97, %r39, 2147483640;
	neg.s32 	%r95, %r97;
	add.s64 	%rd3, %rd1, 16;
	mov.f32 	%f309, 0f00000000;
	mov.u32 	%r94, %r2;
$L__BB1_17:
	.pragma "nounroll";
	mul.wide.s32 	%rd13, %r94, 4;
	add.s64 	%rd14, %rd3, %rd13;
	ld.global.f32 	%f92, [%rd14+-16];
	sub.f32 	%f93, %f92, %f301;
	fma.rn.f32 	%f94, %f93, 0f3BBB989D, 0f3F000000;
	cvt.sat.f32.f32 	%f95, %f94;
	mov.f32 	%f96, 0f4B400001;
	mov.f32 	%f97, 0f437C0000;
	fma.rm.f32 	%f98, %f95, %f97, %f96;
	add.f32 	%f99, %f98, 0fCB40007F;
	neg.f32 	%f100, %f99;
	fma.rn.f32 	%f101, %f93, 0f3FB8AA3B, %f100;
	fma.rn.f32 	%f102, %f93, 0f32A57060, %f101;
	mov.b32 	%r50, %f98;
	shl.b32 	%r51, %r50, 23;
	mov.b32 	%f103, %r51;
	ex2.approx.ftz.f32 	%f104, %f102;
	fma.rn.f32 	%f105, %f104, %f103, %f309;
	ld.global.f32 	%f106, [%rd14+-12];
	sub.f32 	%f107, %f106, %f301;
	fma.rn.f32 	%f108, %f107, 0f3BBB989D, 0f3F000000;
	cvt.sat.f32.f32 	%f109, %f108;
	fma.rm.f32 	%f110, %f109, %f97, %f96;
	add.f32 	%f111, %f110, 0fCB40007F;
	neg.f32 	%f112, %f111;
	fma.rn.f32 	%f113, %f107, 0f3FB8AA3B, %f112;
	fma.rn.f32 	%f114, %f107, 0f32A57060, %f113;
	mov.b32 	%r52, %f110;
	shl.b32 	%r53, %r52, 23;
	mov.b32 	%f115, %r53;
	ex2.approx.ftz.f32 	%f116, %f114;
	fma.rn.f32 	%f117, %f116, %f115, %f105;
	ld.global.f32 	%f118, [%rd14+-8];
	sub.f32 	%f119, %f118, %f301;
	fma.rn.f32 	%f120, %f119, 0f3BBB989D, 0f3F000000;
	cvt.sat.f32.f32 	%f121, %f120;
	fma.rm.f32 	%f122, %f121, %f97, %f96;
	add.f32 	%f123, %f122, 0fCB40007F;
	neg.f32 	%f124, %f123;
	fma.rn.f32 	%f125, %f119, 0f3FB8AA3B, %f124;
	fma.rn.f32 	%f126, %f119, 0f32A57060, %f125;
	mov.b32 	%r54, %f122;
	shl.b32 	%r55, %r54, 23;
	mov.b32 	%f127, %r55;
	ex2.approx.ftz.f32 	%f128, %f126;
	fma.rn.f32 	%f129, %f128, %f127, %f117;
	ld.global.f32 	%f130, [%rd14+-4];
	sub.f32 	%f131, %f130, %f301;
	fma.rn.f32 	%f132, %f131, 0f3BBB989D, 0f3F000000;
	cvt.sat.f32.f32 	%f133, %f132;
	fma.rm.f32 	%f134, %f133, %f97, %f96;
	add.f32 	%f135, %f134, 0fCB40007F;
	neg.f32 	%f136, %f135;
	fma.rn.f32 	%f137, %f131, 0f3FB8AA3B, %f136;
	fma.rn.f32 	%f138, %f131, 0f32A57060, %f137;
	mov.b32 	%r56, %f134;
	shl.b32 	%r57, %r56, 23;
	mov.b32 	%f139, %r57;
	ex2.approx.ftz.f32 	%f140, %f138;
	fma.rn.f32 	%f141, %f140, %f139, %f129;
	ld.global.f32 	%f142, [%rd14];
	sub.f32 	%f143, %f142, %f301;
	fma.rn.f32 	%f144, %f143, 0f3BBB989D, 0f3F000000;
	cvt.sat.f32.f32 	%f145, %f144;
	fma.rm.f32 	%f146, %f145, %f97, %f96;
	add.f32 	%f147, %f146, 0fCB40007F;
	neg.f32 	%f148, %f147;
	fma.rn.f32 	%f149, %f143, 0f3FB8AA3B, %f148;
	fma.rn.f32 	%f150, %f143, 0f32A57060, %f149;
	mov.b32 	%r58, %f146;
	shl.b32 	%r59, %r58, 23;
	mov.b32 	%f151, %r59;
	ex2.approx.ftz.f32 	%f152, %f150;
	fma.rn.f32 	%f153, %f152, %f151, %f141;
	ld.global.f32 	%f154, [%rd14+4];
	sub.f32 	%f155, %f154, %f301;
	fma.rn.f32 	%f156, %f155, 0f3BBB989D, 0f3F000000;
	cvt.sat.f32.f32 	%f157, %f156;
	fma.rm.f32 	%f158, %f157, %f97, %f96;
	add.f32 	%f159, %f158, 0fCB40007F;
	neg.f32 	%f160, %f159;
	fma.rn.f32 	%f161, %f155, 0f3FB8AA3B, %f160;
	fma.rn.f32 	%f162, %f155, 0f32A57060, %f161;
	mov.b32 	%r60, %f158;
	shl.b32 	%r61, %r60, 23;
	mov.b32 	%f163, %r61;
	ex2.approx.ftz.f32 	%f164, %f162;
	fma.rn.f32 	%f165, %f164, %f163, %f153;
	ld.global.f32 	%f166, [%rd14+8];
	sub.f32 	%f167, %f166, %f301;
	fma.rn.f32 	%f168, %f167, 0f3BBB989D, 0f3F000000;
	cvt.sat.f32.f32 	%f169, %f168;
	fma.rm.f32 	%f170, %f169, %f97, %f96;
	add.f32 	%f171, %f170, 0fCB40007F;
	neg.f32 	%f172, %f171;
	fma.rn.f32 	%f173, %f167, 0f3FB8AA3B, %f172;
	fma.rn.f32 	%f174, %f167, 0f32A57060, %f173;
	mov.b32 	%r62, %f170;
	shl.b32 	%r63, %r62, 23;
	mov.b32 	%f175, %r63;
	ex2.approx.ftz.f32 	%f176, %f174;
	fma.rn.f32 	%f177, %f176, %f175, %f165;
	ld.global.f32 	%f178, [%rd14+12];
	sub.f32 	%f179, %f178, %f301;
	fma.rn.f32 	%f180, %f179, 0f3BBB989D, 0f3F000000;
	cvt.sat.f32.f32 	%f181, %f180;
	fma.rm.f32 	%f182, %f181, %f97, %f96;
	add.f32 	%f183, %f182, 0fCB40007F;
	neg.f32 	%f184, %f183;
	fma.rn.f32 	%f185, %f179, 0f3FB8AA3B, %f184;
	fma.rn.f32 	%f186, %f179, 0f32A57060, %f185;
	mov.b32 	%r64, %f182;
	shl.b32 	%r65, %r64, 23;
	mov.b32 	%f187, %r65;
	ex2.approx.ftz.f32 	%f188, %f186;
	fma.rn.f32 	%f309, %f188, %f187, %f177;
	add.s32 	%r95, %r95, 8;
	add.s32 	%r94, %r94, 8;
	setp.ne.s32 	%p42, %r95, 0;
	@%p42 bra 	$L__BB1_17;
$L__BB1_18:
	setp.eq.s32 	%p43, %r23, 0;
	@%p43 bra 	$L__BB1_26;
	and.b32  	%r31, %r39, 3;
	setp.lt.u32 	%p44, %r23, 4;
	@%p44 bra 	$L__BB1_21;
	add.s32 	%r66, %r97, %r2;
	mul.wide.s32 	%rd15, %r66, 4;
	add.s64 	%rd16, %rd1, %rd15;
	ld.global.f32 	%f190, [%rd16];
	sub.f32 	%f191, %f190, %f301;
	fma.rn.f32 	%f192, %f191, 0f3BBB989D, 0f3F000000;
	cvt.sat.f32.f32 	%f193, %f192;
	mov.f32 	%f194, 0f4B400001;
	mov.f32 	%f195, 0f437C0000;
	fma.rm.f32 	%f196, %f193, %f195, %f194;
	add.f32 	%f197, %f196, 0fCB40007F;
	neg.f32 	%f198, %f197;
	fma.rn.f32 	%f199, %f191, 0f3FB8AA3B, %f198;
	fma.rn.f32 	%f200, %f191, 0f32A57060, %f199;
	mov.b32 	%r67, %f196;
	shl.b32 	%r68, %r67, 23;
	mov.b32 	%f201, %r68;
	ex2.approx.ftz.f32 	%f202, %f200;
	fma.rn.f32 	%f203, %f202, %f201, %f309;
	ld.global.f32 	%f204, [%rd16+4];
	sub.f32 	%f205, %f204, %f301;
	fma.rn.f32 	%f206, %f205, 0f3BBB989D, 0f3F000000;
	cvt.sat.f32.f32 	%f207, %f206;
	fma.rm.f32 	%f208, %f207, %f195, %f194;
	add.f32 	%f209, %f208, 0fCB40007F;
	neg.f32 	%f210, %f209;
	fma.rn.f32 	%f211, %f205, 0f3FB8AA3B, %f210;
	fma.rn.f32 	%f212, %f205, 0f32A57060, %f211;
	mov.b32 	%r69, %f208;
	shl.b32 	%r70, %r69, 23;
	mov.b32 	%f213, %r70;
	ex2.approx.ftz.f32 	%f214, %f212;
	fma.rn.f32 	%f215, %f214, %f213, %f203;
	ld.global.f32 	%f216, [%rd16+8];
	sub.f32 	%f217, %f216, %f301;
	fma.rn.f32 	%f218, %f217, 0f3BBB989D, 0f3F000000;
	cvt.sat.f32.f32 	%f219, %f218;
	fma.rm.f32 	%f220, %f219, %f195, %f194;
	add.f32 	%f221, %f220, 0fCB40007F;
	neg.f32 	%f222, %f221;
	fma.rn.f32 	%f223, %f217, 0f3FB8AA3B, %f222;
	fma.rn.f32 	%f224, %f217, 0f32A57060, %f223;
	mov.b32 	%r71, %f220;
	shl.b32 	%r72, %r71, 23;
	mov.b32 	%f225, %r72;
	ex2.approx.ftz.f32 	%f226, %f224;
	fma.rn.f32 	%f227, %f226, %f225, %f215;
	ld.global.f32 	%f228, [%rd16+12];
	sub.f32 	%f229, %f228, %f301;
	fma.rn.f32 	%f230, %f229, 0f3BBB989D, 0f3F000000;
	cvt.sat.f32.f32 	%f231, %f230;
	fma.rm.f32 	%f232, %f231, %f195, %f194;
	add.f32 	%f233, %f232, 0fCB40007F;
	neg.f32 	%f234, %f233;
	fma.rn.f32 	%f235, %f229, 0f3FB8AA3B, %f234;
	fma.rn.f32 	%f236, %f229, 0f32A57060, %f235;
	mov.b32 	%r73, %f232;
	shl.b32 	%r74, %r73, 23;
	mov.b32 	%f237, %r74;
	ex2.approx.ftz.f32 	%f238, %f236;
	fma.rn.f32 	%f309, %f238, %f237, %f227;
	add.s32 	%r97, %r97, 4;
$L__BB1_21:
	setp.eq.s32 	%p45, %r31, 0;
	@%p45 bra 	$L__BB1_26;
	setp.eq.s32 	%p46, %r31, 1;
	@%p46 bra 	$L__BB1_24;
	add.s32 	%r75, %r97, %r2;
	mul.wide.s32 	%rd17, %r75, 4;
	add.s64 	%rd18, %rd1, %rd17;
	ld.global.f32 	%f240, [%rd18];
	sub.f32 	%f241, %f240, %f301;
	fma.rn.f32 	%f242, %f241, 0f3BBB989D, 0f3F000000;
	cvt.sat.f32.f32 	%f243, %f242;
	mov.f32 	%f244, 0f4B400001;
	mov.f32 	%f245, 0f437C0000;
	fma.rm.f32 	%f246, %f243, %f245, %f244;
	add.f32 	%f247, %f246, 0fCB40007F;
	neg.f32 	%f248, %f247;
	fma.rn.f32 	%f249, %f241, 0f3FB8AA3B, %f248;
	fma.rn.f32 	%f250, %f241, 0f32A57060, %f249;
	mov.b32 	%r76, %f246;
	shl.b32 	%r77, %r76, 23;
	mov.b32 	%f251, %r77;
	ex2.approx.ftz.f32 	%f252, %f250;
	fma.rn.f32 	%f253, %f252, %f251, %f309;
	ld.global.f32 	%f254, [%rd18+4];
	sub.f32 	%f255, %f254, %f301;
	fma.rn.f32 	%f256, %f255, 0f3BBB989D, 0f3F000000;
	cvt.sat.f32.f32 	%f257, %f256;
	fma.rm.f32 	%f258, %f257, %f245, %f244;
	add.f32 	%f259, %f258, 0fCB40007F;
	neg.f32 	%f260, %f259;
	fma.rn.f32 	%f261, %f255, 0f3FB8AA3B, %f260;
	fma.rn.f32 	%f262, %f255, 0f32A57060, %f261;
	mov.b32 	%r78, %f258;
	shl.b32 	%r79, %r78, 23;
	mov.b32 	%f263, %r79;
	ex2.approx.ftz.f32 	%f264, %f262;
	fma.rn.f32 	%f309, %f264, %f263, %f253;
	add.s32 	%r97, %r97, 2;
$L__BB1_24:
	and.b32  	%r80, %r39, 1;
	setp.eq.b32 	%p47, %r80, 1;
	not.pred 	%p48, %p47;
	@%p48 bra 	$L__BB1_26;
	add.s32 	%r81, %r97, %r2;
	mul.wide.s32 	%rd19, %r81, 4;
	add.s64 	%rd20, %rd1, %rd19;
	ld.global.f32 	%f265, [%rd20];
	sub.f32 	%f266, %f265, %f301;
	fma.rn.f32 	%f267, %f266, 0f3BBB989D, 0f3F000000;
	cvt.sat.f32.f32 	%f268, %f267;
	mov.f32 	%f269, 0f4B400001;
	mov.f32 	%f270, 0f437C0000;
	fma.rm.f32 	%f271, %f268, %f270, %f269;
	add.f32 	%f272, %f271, 0fCB40007F;
	neg.f32 	%f273, %f272;
	fma.rn.f32 	%f274, %f266, 0f3FB8AA3B, %f273;
	fma.rn.f32 	%f275, %f266, 0f32A57060, %f274;
	mov.b32 	%r82, %f271;
	shl.b32 	%r83, %r82, 23;
	mov.b32 	%f276, %r83;
	ex2.approx.ftz.f32 	%f277, %f275;
	fma.rn.f32 	%f309, %f277, %f276, %f309;
$L__BB1_26:
	st.shared.f32 	[_ZZ22softmax_inplace_kernelPfiiiE6sh_sum], %f309;
$L__BB1_27:
	bar.sync 	0;
	setp.ge.s32 	%p49, %r99, %r39;
	@%p49 bra 	$L__BB1_30;
	ld.shared.f32 	%f26, [_ZZ22softmax_inplace_kernelPfiiiE6sh_max];
	ld.shared.f32 	%f27, [_ZZ22softmax_inplace_kernelPfiiiE6sh_sum];
	mov.u32 	%r36, %ntid.x;
$L__BB1_29:
	add.s32 	%r84, %r99, %r2;
	mul.wide.s32 	%rd21, %r84, 4;
	add.s64 	%rd22, %rd1, %rd21;
	ld.global.f32 	%f278, [%rd22];
	sub.f32 	%f279, %f278, %f26;
	fma.rn.f32 	%f280, %f279, 0f3BBB989D, 0f3F000000;
	cvt.sat.f32.f32 	%f281, %f280;
	mov.f32 	%f282, 0f4B400001;
	mov.f32 	%f283, 0f437C0000;
	fma.rm.f32 	%f284, %f281, %f283, %f282;
	add.f32 	%f285, %f284, 0fCB40007F;
	neg.f32 	%f286, %f285;
	fma.rn.f32 	%f287, %f279, 0f3FB8AA3B, %f286;
	fma.rn.f32 	%f288, %f279, 0f32A57060, %f287;
	mov.b32 	%r85, %f284;
	shl.b32 	%r86, %r85, 23;
	mov.b32 	%f289, %r86;
	ex2.approx.ftz.f32 	%f290, %f288;
	mul.f32 	%f291, %f290, %f289;
	div.rn.f32 	%f292, %f291, %f27;
	st.global.f32 	[%rd22], %f292;
	add.s32 	%r99, %r99, %r36;
	setp.lt.s32 	%p50, %r99, %r39;
	@%p50 bra 	$L__BB1_29;
$L__BB1_30:
	ret;

}
	// .globl	_Z16naive_out_kernelPKfPK6__halfPfiiii
.visible .entry _Z16naive_out_kernelPKfPK6__halfPfiiii(
	.param .u64 .ptr .align 1 _Z16naive_out_kernelPKfPK6__halfPfiiii_param_0,
	.param .u64 .ptr .align 1 _Z16naive_out_kernelPKfPK6__halfPfiiii_param_1,
	.param .u64 .ptr .align 1 _Z16naive_out_kernelPKfPK6__halfPfiiii_param_2,
	.param .u32 _Z16naive_out_kernelPKfPK6__halfPfiiii_param_3,
	.param .u32 _Z16naive_out_kernelPKfPK6__halfPfiiii_param_4,
	.param .u32 _Z16naive_out_kernelPKfPK6__halfPfiiii_param_5,
	.param .u32 _Z16naive_out_kernelPKfPK6__halfPfiiii_param_6
)
{
	.reg .pred 	%p<12>;
	.reg .b16 	%rs<16>;
	.reg .b32 	%r<60>;
	.reg .b32 	%f<67>;
	.reg .b64 	%rd<41>;

	ld.param.u64 	%rd4, [_Z16naive_out_kernelPKfPK6__halfPfiiii_param_0];
	ld.param.u64 	%rd5, [_Z16naive_out_kernelPKfPK6__halfPfiiii_param_1];
	ld.param.u64 	%rd6, [_Z16naive_out_kernelPKfPK6__halfPfiiii_param_2];
	ld.param.u32 	%r31, [_Z16naive_out_kernelPKfPK6__halfPfiiii_param_4];
	ld.param.u32 	%r29, [_Z16naive_out_kernelPKfPK6__halfPfiiii_param_5];
	ld.param.u32 	%r30, [_Z16naive_out_kernelPKfPK6__halfPfiiii_param_6];
	cvta.to.global.u64 	%rd1, %rd5;
	cvta.to.global.u64 	%rd2, %rd4;
	cvta.to.global.u64 	%rd3, %rd6;
	mov.u32 	%r32, %ctaid.x;
	mov.u32 	%r33, %ctaid.y;
	mov.u32 	%r34, %ctaid.z;
	mov.u32 	%r52, %tid.x;
	mad.lo.s32 	%r2, %r31, %r32, %r33;
	mul.lo.s32 	%r3, %r2, %r29;
	add.s32 	%r35, %r3, %r34;
	mul.lo.s32 	%r4, %r35, %r29;
	mul.lo.s32 	%r5, %r35, %r30;
	setp.ge.s32 	%p1, %r52, %r30;
	@%p1 bra 	$L__BB2_16;
	setp.gt.s32 	%p2, %r29, 0;
	mov.u32 	%r6, %ntid.x;
	@%p2 bra 	$L__BB2_2;
	bra.uni 	$L__BB2_15;
$L__BB2_2:
	and.b32  	%r7, %r29, 7;
	and.b32  	%r8, %r29, 2147483640;
	and.b32  	%r9, %r29, 1;
	neg.s32 	%r10, %r8;
	mul.lo.s32 	%r38, %r30, %r29;
	mul.lo.s32 	%r11, %r38, %r2;
	shl.b32 	%r12, %r30, 3;
	mul.wide.s32 	%rd33, %r30, 2;
$L__BB2_3:
	setp.lt.u32 	%p4, %r29, 8;
	mov.f32 	%f66, 0f00000000;
	mov.b32 	%r57, 0;
	@%p4 bra 	$L__BB2_6;
	add.s32 	%r54, %r11, %r52;
	mov.f32 	%f66, 0f00000000;
	mov.u32 	%r53, %r4;
	mov.u32 	%r55, %r10;
$L__BB2_5:
	.pragma "nounroll";
	mul.wide.s32 	%rd9, %r53, 4;
	add.s64 	%rd10, %rd2, %rd9;
	ld.global.f32 	%f24, [%rd10];
	mul.wide.s32 	%rd11, %r54, 2;
	add.s64 	%rd12, %rd1, %rd11;
	ld.global.u16 	%rs1, [%rd12];
	// begin inline asm
	{  cvt.f32.f16 %f16, %rs1;}

	// end inline asm
	fma.rn.f32 	%f25, %f24, %f16, %f66;
	ld.global.f32 	%f26, [%rd10+4];
	mul.wide.s32 	%rd13, %r30, 2;
	add.s64 	%rd14, %rd12, %rd13;
	ld.global.u16 	%rs2, [%rd14];
	// begin inline asm
	{  cvt.f32.f16 %f17, %rs2;}

	// end inline asm
	fma.rn.f32 	%f27, %f26, %f17, %f25;
	ld.global.f32 	%f28, [%rd10+8];
	add.s64 	%rd15, %rd14, %rd13;
	ld.global.u16 	%rs3, [%rd15];
	// begin inline asm
	{  cvt.f32.f16 %f18, %rs3;}

	// end inline asm
	fma.rn.f32 	%f29, %f28, %f18, %f27;
	ld.global.f32 	%f30, [%rd10+12];
	add.s64 	%rd16, %rd15, %rd13;
	ld.global.u16 	%rs4, [%rd16];
	// begin inline asm
	{  cvt.f32.f16 %f19, %rs4;}

	// end inline asm
	fma.rn.f32 	%f31, %f30, %f19, %f29;
	ld.global.f32 	%f32, [%rd10+16];
	add.s64 	%rd17, %rd16, %rd13;
	ld.global.u16 	%rs5, [%rd17];
	// begin inline asm
	{  cvt.f32.f16 %f20, %rs5;}

	// end inline asm
	fma.rn.f32 	%f33, %f32, %f20, %f31;
	ld.global.f32 	%f34, [%rd10+20];
	add.s64 	%rd18, %rd17, %rd13;
	ld.global.u16 	%rs6, [%rd18];
	// begin inline asm
	{  cvt.f32.f16 %f21, %rs6;}

	// end inline asm
	fma.rn.f32 	%f35, %f34, %f21, %f33;
	ld.global.f32 	%f36, [%rd10+24];
	add.s64 	%rd19, %rd18, %rd13;
	ld.global.u16 	%rs7, [%rd19];
	// begin inline asm
	{  cvt.f32.f16 %f22, %rs7;}

	// end inline asm
	fma.rn.f32 	%f37, %f36, %f22, %f35;
	ld.global.f32 	%f38, [%rd10+28];
	add.s64 	%rd20, %rd19, %rd13;
	ld.global.u16 	%rs8, [%rd20];
	// begin inline asm
	{  cvt.f32.f16 %f23, %rs8;}

	// end inline asm
	fma.rn.f32 	%f66, %f38, %f23, %f37;
	add.s32 	%r55, %r55, 8;
	add.s32 	%r54, %r54, %r12;
	add.s32 	%r53, %r53, 8;
	setp.ne.s32 	%p5, %r55, 0;
	mov.u32 	%r57, %r8;
	@%p5 bra 	$L__BB2_5;
$L__BB2_6:
	setp.eq.s32 	%p6, %r7, 0;
	@%p6 bra 	$L__BB2_14;
	add.s32 	%r40, %r7, -1;
	setp.lt.u32 	%p7, %r40, 3;
	@%p7 bra 	$L__BB2_9;
	add.s32 	%r41, %r57, %r3;
	mad.lo.s32 	%r42, %r41, %r30, %r52;
	add.s32 	%r43, %r57, %r4;
	mul.wide.s32 	%rd21, %r43, 4;
	add.s64 	%rd22, %rd2, %rd21;
	ld.global.f32 	%f44, [%rd22];
	mul.wide.s32 	%rd23, %r42, 2;
	add.s64 	%rd24, %rd1, %rd23;
	ld.global.u16 	%rs9, [%rd24];
	// begin inline asm
	{  cvt.f32.f16 %f40, %rs9;}

	// end inline asm
	fma.rn.f32 	%f45, %f44, %f40, %f66;
	ld.global.f32 	%f46, [%rd22+4];
	add.s64 	%rd26, %rd24, %rd33;
	ld.global.u16 	%rs10, [%rd26];
	// begin inline asm
	{  cvt.f32.f16 %f41, %rs10;}

	// end inline asm
	fma.rn.f32 	%f47, %f46, %f41, %f45;
	ld.global.f32 	%f48, [%rd22+8];
	add.s64 	%rd27, %rd26, %rd33;
	ld.global.u16 	%rs11, [%rd27];
	// begin inline asm
	{  cvt.f32.f16 %f42, %rs11;}

	// end inline asm
	fma.rn.f32 	%f49, %f48, %f42, %f47;
	ld.global.f32 	%f50, [%rd22+12];
	add.s64 	%rd28, %rd27, %rd33;
	ld.global.u16 	%rs12, [%rd28];
	// begin inline asm
	{  cvt.f32.f16 %f43, %rs12;}

	// end inline asm
	fma.rn.f32 	%f66, %f50, %f43, %f49;
	add.s32 	%r57, %r57, 4;
$L__BB2_9:
	and.b32  	%r44, %r29, 3;
	setp.eq.s32 	%p8, %r44, 0;
	@%p8 bra 	$L__BB2_14;
	setp.eq.s32 	%p9, %r44, 1;
	@%p9 bra 	$L__BB2_12;
	add.s32 	%r45, %r57, %r3;
	mad.lo.s32 	%r46, %r45, %r30, %r52;
	add.s32 	%r47, %r57, %r4;
	mul.wide.s32 	%rd29, %r47, 4;
	add.s64 	%rd30, %rd2, %rd29;
	ld.global.f32 	%f54, [%rd30];
	mul.wide.s32 	%rd31, %r46, 2;
	add.s64 	%rd32, %rd1, %rd31;
	ld.global.u16 	%rs13, [%rd32];
	// begin inline asm
	{  cvt.f32.f16 %f52, %rs13;}

	// end inline asm
	fma.rn.f32 	%f55, %f54, %f52, %f66;
	ld.global.f32 	%f56, [%rd30+4];
	add.s64 	%rd34, %rd32, %rd33;
	ld.global.u16 	%rs14, [%rd34];
	// begin inline asm
	{  cvt.f32.f16 %f53, %rs14;}

	// end inline asm
	fma.rn.f32 	%f66, %f56, %f53, %f55;
	add.s32 	%r57, %r57, 2;
$L__BB2_12:
	setp.eq.s32 	%p10, %r9, 0;
	@%p10 bra 	$L__BB2_14;
	add.s32 	%r48, %r57, %r3;
	mad.lo.s32 	%r49, %r48, %r30, %r52;
	add.s32 	%r50, %r57, %r4;
	mul.wide.s32 	%rd35, %r50, 4;
	add.s64 	%rd36, %rd2, %rd35;
	ld.global.f32 	%f58, [%rd36];
	mul.wide.s32 	%rd37, %r49, 2;
	add.s64 	%rd38, %rd1, %rd37;
	ld.global.u16 	%rs15, [%rd38];
	// begin inline asm
	{  cvt.f32.f16 %f57, %rs15;}

	// end inline asm
	fma.rn.f32 	%f66, %f58, %f57, %f66;
$L__BB2_14:
	add.s32 	%r51, %r52, %r5;
	mul.wide.s32 	%rd39, %r51, 4;
	add.s64 	%rd40, %rd3, %rd39;
	st.global.f32 	[%rd40], %f66;
	add.s32 	%r52, %r52, %r6;
	setp.lt.s32 	%p11, %r52, %r30;
	@%p11 bra 	$L__BB2_3;
	bra.uni 	$L__BB2_16;
$L__BB2_15:
	add.s32 	%r36, %r52, %r5;
	mul.wide.s32 	%rd7, %r36, 4;
	add.s64 	%rd8, %rd3, %rd7;
	mov.b32 	%r37, 0;
	st.global.u32 	[%rd8], %r37;
	add.s32 	%r52, %r52, %r6;
	setp.lt.s32 	%p3, %r52, %r30;
	@%p3 bra 	$L__BB2_15;
$L__BB2_16:
	ret;

}
	// .globl	_Z19flash_online_kernelPK6__halfS1_S1_Pfiiii
.visible .entry _Z19flash_online_kernelPK6__halfS1_S1_Pfiiii(
	.param .u64 .ptr .align 1 _Z19flash_online_kernelPK6__halfS1_S1_Pfiiii_param_0,
	.param .u64 .ptr .align 1 _Z19flash_online_kernelPK6__halfS1_S1_Pfiiii_param_1,
	.param .u64 .ptr .align 1 _Z19flash_online_kernelPK6__halfS1_S1_Pfiiii_param_2,
	.param .u64 .ptr .align 1 _Z19flash_online_kernelPK6__halfS1_S1_Pfiiii_param_3,
	.param .u32 _Z19flash_online_kernelPK6__halfS1_S1_Pfiiii_param_4,
	.param .u32 _Z19flash_online_kernelPK6__halfS1_S1_Pfiiii_param_5,
	.param .u32 _Z19flash_online_kernelPK6__halfS1_S1_Pfiiii_param_6,
	.param .u32 _Z19flash_online_kernelPK6__halfS1_S1_Pfiiii_param_7
)
{
	.reg .pred 	%p<9>;
	.reg .b16 	%rs<4>;
	.reg .b32 	%r<39>;
	.reg .b32 	%f<78>;
	.reg .b64 	%rd<22>;

	ld.param.u64 	%rd4, [_Z19flash_online_kernelPK6__halfS1_S1_Pfiiii_param_0];
	ld.param.u64 	%rd5, [_Z19flash_online_kernelPK6__halfS1_S1_Pfiiii_param_1];
	ld.param.u64 	%rd6, [_Z19flash_online_kernelPK6__halfS1_S1_Pfiiii_param_2];
	ld.param.u64 	%rd7, [_Z19flash_online_kernelPK6__halfS1_S1_Pfiiii_param_3];
	ld.param.u32 	%r12, [_Z19flash_online_kernelPK6__halfS1_S1_Pfiiii_param_5];
	ld.param.u32 	%r13, [_Z19flash_online_kernelPK6__halfS1_S1_Pfiiii_param_6];
	ld.param.u32 	%r14, [_Z19flash_online_kernelPK6__halfS1_S1_Pfiiii_param_7];
	mov.u32 	%r1, %tid.x;
	setp.ge.s32 	%p1, %r1, %r14;
	@%p1 bra 	$L__BB3_12;
	mov.u32 	%r15, %ctaid.z;
	mov.u32 	%r16, %ctaid.y;
	mov.u32 	%r17, %ctaid.x;
	cvta.to.global.u64 	%rd8, %rd4;
	mov.u32 	%r2, %ntid.x;
	mad.lo.s32 	%r18, %r12, %r17, %r16;
	mul.lo.s32 	%r3, %r18, %r13;
	add.s32 	%r19, %r3, %r15;
	mul.lo.s32 	%r4, %r19, %r14;
	cvt.s64.s32 	%rd9, %r4;
	cvt.u64.u32 	%rd1, %r1;
	add.s64 	%rd10, %rd9, %rd1;
	shl.b64 	%rd11, %rd10, 1;
	add.s64 	%rd12, %rd8, %rd11;
	ld.global.u16 	%rs1, [%rd12];
	// begin inline asm
	{  cvt.f32.f16 %f11, %rs1;}

	// end inline asm
	setp.lt.s32 	%p2, %r13, 1;
	mov.f32 	%f76, 0f00000000;
	mov.f32 	%f77, %f76;
	@%p2 bra 	$L__BB3_11;
	shl.b32 	%r21, %r2, 2;
	mov.u32 	%r22, shmem;
	add.s32 	%r5, %r22, %r21;
	shl.b32 	%r23, %r1, 2;
	add.s32 	%r6, %r22, %r23;
	cvta.to.global.u64 	%rd2, %rd5;
	cvta.to.global.u64 	%rd3, %rd6;
	mov.f32 	%f74, 0fF149F2CA;
	mov.f32 	%f77, 0f00000000;
	mov.b32 	%r37, 0;
	mov.f32 	%f76, %f77;
$L__BB3_3:
	setp.lt.u32 	%p3, %r2, 2;
	add.s32 	%r24, %r37, %r3;
	mul.lo.s32 	%r8, %r24, %r14;
	add.s32 	%r25, %r8, %r1;
	mul.wide.s32 	%rd13, %r25, 2;
	add.s64 	%rd14, %rd2, %rd13;
	ld.global.u16 	%rs2, [%rd14];
	// begin inline asm
	{  cvt.f32.f16 %f15, %rs2;}

	// end inline asm
	mul.f32 	%f16, %f11, %f15;
	st.shared.f32 	[%r6], %f16;
	bar.sync 	0;
	@%p3 bra 	$L__BB3_8;
	mov.u32 	%r38, %r2;
$L__BB3_5:
	shr.u32 	%r10, %r38, 1;
	setp.ge.u32 	%p4, %r1, %r10;
	@%p4 bra 	$L__BB3_7;
	shl.b32 	%r26, %r10, 2;
	add.s32 	%r27, %r6, %r26;
	ld.shared.f32 	%f17, [%r27];
	ld.shared.f32 	%f18, [%r6];
	add.f32 	%f19, %f17, %f18;
	st.shared.f32 	[%r6], %f19;
$L__BB3_7:
	bar.sync 	0;
	setp.gt.u32 	%p5, %r38, 3;
	mov.u32 	%r38, %r10;
	@%p5 bra 	$L__BB3_5;
$L__BB3_8:
	setp.ne.s32 	%p6, %r1, 0;
	ld.shared.f32 	%f5, [shmem];
	@%p6 bra 	$L__BB3_10;
	setp.gt.f32 	%p7, %f74, %f5;
	selp.f32 	%f20, %f74, %f5, %p7;
	sub.f32 	%f21, %f74, %f20;
	fma.rn.f32 	%f22, %f21, 0f3BBB989D, 0f3F000000;
	cvt.sat.f32.f32 	%f23, %f22;
	mov.f32 	%f24, 0f4B400001;
	mov.f32 	%f25, 0f437C0000;
	fma.rm.f32 	%f26, %f23, %f25, %f24;
	add.f32 	%f27, %f26, 0fCB40007F;
	neg.f32 	%f28, %f27;
	fma.rn.f32 	%f29, %f21, 0f3FB8AA3B, %f28;
	fma.rn.f32 	%f30, %f21, 0f32A57060, %f29;
	mov.b32 	%r28, %f26;
	shl.b32 	%r29, %r28, 23;
	mov.b32 	%f31, %r29;
	ex2.approx.ftz.f32 	%f32, %f30;
	mul.f32 	%f33, %f32, %f31;
	sub.f32 	%f34, %f5, %f20;
	fma.rn.f32 	%f35, %f34, 0f3BBB989D, 0f3F000000;
	cvt.sat.f32.f32 	%f36, %f35;
	fma.rm.f32 	%f37, %f36, %f25, %f24;
	add.f32 	%f38, %f37, 0fCB40007F;
	neg.f32 	%f39, %f38;
	fma.rn.f32 	%f40, %f34, 0f3FB8AA3B, %f39;
	fma.rn.f32 	%f41, %f34, 0f32A57060, %f40;
	mov.b32 	%r30, %f37;
	shl.b32 	%r31, %r30, 23;
	mov.b32 	%f42, %r31;
	ex2.approx.ftz.f32 	%f43, %f41;
	mul.f32 	%f44, %f43, %f42;
	fma.rn.f32 	%f45, %f77, %f33, %f44;
	st.shared.f32 	[%r5], %f20;
	st.shared.f32 	[%r5+4], %f45;
$L__BB3_10:
	bar.sync 	0;
	ld.shared.f32 	%f6, [%r5];
	ld.shared.f32 	%f77, [%r5+4];
	cvt.s64.s32 	%rd15, %r8;
	add.s64 	%rd16, %rd15, %rd1;
	shl.b64 	%rd17, %rd16, 1;
	add.s64 	%rd18, %rd3, %rd17;
	ld.global.u16 	%rs3, [%rd18];
	// begin inline asm
	{  cvt.f32.f16 %f46, %rs3;}

	// end inline asm
	sub.f32 	%f47, %f5, %f6;
	fma.rn.f32 	%f48, %f47, 0f3BBB989D, 0f3F000000;
	cvt.sat.f32.f32 	%f49, %f48;
	mov.f32 	%f50, 0f4B400001;
	mov.f32 	%f51, 0f437C0000;
	fma.rm.f32 	%f52, %f49, %f51, %f50;
	add.f32 	%f53, %f52, 0fCB40007F;
	neg.f32 	%f54, %f53;
	fma.rn.f32 	%f55, %f47, 0f3FB8AA3B, %f54;
	fma.rn.f32 	%f56, %f47, 0f32A57060, %f55;
	mov.b32 	%r32, %f52;
	shl.b32 	%r33, %r32, 23;
	mov.b32 	%f57, %r33;
	ex2.approx.ftz.f32 	%f58, %f56;
	mul.f32 	%f59, %f58, %f57;
	sub.f32 	%f60, %f74, %f6;
	fma.rn.f32 	%f61, %f60, 0f3BBB989D, 0f3F000000;
	cvt.sat.f32.f32 	%f62, %f61;
	fma.rm.f32 	%f63, %f62, %f51, %f50;
	add.f32 	%f64, %f63, 0fCB40007F;
	neg.f32 	%f65, %f64;
	fma.rn.f32 	%f66, %f60, 0f3FB8AA3B, %f65;
	fma.rn.f32 	%f67, %f60, 0f32A57060, %f66;
	mov.b32 	%r34, %f63;
	shl.b32 	%r35, %r34, 23;
	mov.b32 	%f68, %r35;
	ex2.approx.ftz.f32 	%f69, %f67;
	mul.f32 	%f70, %f69, %f68;
	mul.f32 	%f71, %f46, %f59;
	fma.rn.f32 	%f76, %f76, %f70, %f71;
	bar.sync 	0;
	add.s32 	%r37, %r37, 1;
	setp.ne.s32 	%p8, %r37, %r13;
	mov.f32 	%f74, %f6;
	@%p8 bra 	$L__BB3_3;
$L__BB3_11:
	add.s32 	%r36, %r4, %r1;
	div.rn.f32 	%f72, %f76, %f77;
	cvta.to.global.u64 	%rd19, %rd7;
	mul.wide.s32 	%rd20, %r36, 4;
	add.s64 	%rd21, %rd19, %rd20;
	st.global.f32 	[%rd21], %f72;
$L__BB3_12:
	ret;

}


// ===== COMPILED SASS (sm_100) =====

	.target	sm_100

	.elftype	@"ET_EXEC"


//--------------------- .note.nv.tkinfo           --------------------------
	.section	.note.nv.tkinfo,"",@"SHT_NOTE"
	.sectionflags	@"SHF_NOTE_NV_TKINFO"
	.tkinfo
        /*0018*/ 	.word	0x00000002
        /*0030*/ 	.string	""
        /*0030*/ 	.string	"ptxas"
        /*0030*/ 	.string	"Cuda compilation tools, release 13.0, V13.0.88"
        /*0030*/ 	.string	"Build cuda_13.0.r13.0/compiler.36424714_0"
        /*0030*/ 	.string	"-arch sm_100 -m 64 "



//--------------------- .note.nv.cuinfo           --------------------------
	.section	.note.nv.cuinfo,"",@"SHT_NOTE"
	.sectionflags	@"SHF_NOTE_NV_CUINFO"
        /*0018*/ 	.short	0x0002
        /*001a*/ 	.short	0x0064
        /*001c*/ 	.short	0x0082
	.zero		2


//--------------------- .nv.info                  --------------------------
	.section	.nv.info,"",@"SHT_CUDA_INFO"
	.align	4


	//----- nvinfo : EIATTR_REGCOUNT
	.align		4
        /*0000*/ 	.byte	0x04, 0x2f
        /*0002*/ 	.short	(.L_1 - .L_0)
	.align		4
.L_0:
        /*0004*/ 	.word	index@(_Z19naive_scores_kernelPK6__halfS1_Pfiiii)
        /*0008*/ 	.word	0x0000001e


	//----- nvinfo : EIATTR_FRAME_SIZE
	.align		4
.L_1:
        /*000c*/ 	.byte	0x04, 0x11
        /*000e*/ 	.short	(.L_3 - .L_2)
	.align		4
.L_2:
        /*0010*/ 	.word	index@(_Z19naive_scores_kernelPK6__halfS1_Pfiiii)
        /*0014*/ 	.word	0x00000000


	//----- nvinfo : EIATTR_REGCOUNT
	.align		4
.L_3:
        /*0018*/ 	.byte	0x04, 0x2f
        /*001a*/ 	.short	(.L_5 - .L_4)
	.align		4
.L_4:
        /*001c*/ 	.word	index@(_Z22softmax_inplace_kernelPfiii)
        /*0020*/ 	.word	0x00000020


	//----- nvinfo : EIATTR_FRAME_SIZE
	.align		4
.L_5:
        /*0024*/ 	.byte	0x04, 0x11
        /*0026*/ 	.short	(.L_7 - .L_6)
	.align		4
.L_6:
        /*0028*/ 	.word	index@($__internal_1_$__cuda_sm3x_div_rn_noftz_f32_slowpath)
        /*002c*/ 	.word	0x00000000


	//----- nvinfo : EIATTR_FRAME_SIZE
	.align		4
.L_7:
        /*0030*/ 	.byte	0x04, 0x11
        /*0032*/ 	.short	(.L_9 - .L_8)
	.align		4
.L_8:
        /*0034*/ 	.word	index@(_Z22softmax_inplace_kernelPfiii)
        /*0038*/ 	.word	0x00000000


	//----- nvinfo : EIATTR_REGCOUNT
	.align		4
.L_9:
        /*003c*/ 	.byte	0x04, 0x2f
        /*003e*/ 	.short	(.L_11 - .L_10)
	.align		4
.L_10:
        /*0040*/ 	.word	index@(_Z16naive_out_kernelPKfPK6__halfPfiiii)
        /*0044*/ 	.word	0x00000020


	//----- nvinfo : EIATTR_FRAME_SIZE
	.align		4
.L_11:
        /*0048*/ 	.byte	0x04, 0x11
        /*004a*/ 	.short	(.L_13 - .L_12)
	.align		4
.L_12:
        /*004c*/ 	.word	index@(_Z16naive_out_kernelPKfPK6__halfPfiiii)
        /*0050*/ 	.word	0x00000000


	//----- nvinfo : EIATTR_REGCOUNT
	.align		4
.L_13:
        /*0054*/ 	.byte	0x04, 0x2f
        /*0056*/ 	.short	(.L_15 - .L_14)
	.align		4
.L_14:
        /*0058*/ 	.word	index@(_Z19flash_online_kernelPK6__halfS1_S1_Pfiiii)
        /*005c*/ 	.word	0x00000014


	//----- nvinfo : EIATTR_FRAME_SIZE
	.align		4
.L_15:
        /*0060*/ 	.byte	0x04, 0x11
        /*0062*/ 	.short	(.L_17 - .L_16)
	.align		4
.L_16:
        /*0064*/ 	.word	index@($__internal_0_$__cuda_sm3x_div_rn_noftz_f32_slowpath)
        /*0068*/ 	.word	0x00000000


	//----- nvinfo : EIATTR_FRAME_SIZE
	.align		4
.L_17:
        /*006c*/ 	.byte	0x04, 0x11
        /*006e*/ 	.short	(.L_19 - .L_18)
	.align		4
.L_18:
        /*0070*/ 	.word	index@(_Z19flash_online_kernelPK6__halfS1_S1_Pfiiii)
        /*0074*/ 	.word	0x00000000


	//----- nvinfo : EIATTR_MIN_STACK_SIZE
	.align		4
.L_19:
        /*0078*/ 	.byte	0x04, 0x12
        /*007a*/ 	.short	(.L_21 - .L_20)
	.align		4
.L_20:
        /*007c*/ 	.word	index@(_Z19flash_online_kernelPK6__halfS1_S1_Pfiiii)
        /*0080*/ 	.word	0x00000000


	//----- nvinfo : EIATTR_MIN_STACK_SIZE
	.align		4
.L_21:
        /*0084*/ 	.byte	0x04, 0x12
        /*0086*/ 	.short	(.L_23 - .L_22)
	.align		4
.L_22:
        /*0088*/ 	.word	index@(_Z16naive_out_kernelPKfPK6__halfPfiiii)
        /*008c*/ 	.word	0x00000000


	//----- nvinfo : EIATTR_MIN_STACK_SIZE
	.align		4
.L_23:
        /*0090*/ 	.byte	0x04, 0x12
        /*0092*/ 	.short	(.L_25 - .L_24)
	.align		4
.L_24:
        /*0094*/ 	.word	index@(_Z22softmax_inplace_kernelPfiii)
        /*0098*/ 	.word	0x00000000


	//----- nvinfo : EIATTR_MIN_STACK_SIZE
	.align		4
.L_25:
        /*009c*/ 	.byte	0x04, 0x12
        /*009e*/ 	.short	(.L_27 - .L_26)
	.align		4
.L_26:
        /*00a0*/ 	.word	index@(_Z19naive_scores_kernelPK6__halfS1_Pfiiii)
        /*00a4*/ 	.word	0x00000000
.L_27:


//--------------------- .nv.compat                --------------------------
	.section	.nv.compat,"",@"SHT_CUDA_COMPAT_INFO"
	.align	4
        /*0000*/ 	.byte	0x02, 0x09, 0x00, 0x00, 0x02, 0x02, 0x01, 0x00, 0x02, 0x05, 0x05, 0x00, 0x03, 0x07, 0x01, 0x01
        /*0010*/ 	.byte	0x02, 0x03, 0x00, 0x00, 0x02, 0x06, 0x01, 0x00, 0x04, 0x0b, 0x08, 0x00, 0x01, 0x00, 0x00, 0x00
        /*0020*/ 	.byte	0x00, 0x00, 0x00, 0x00


//--------------------- .nv.info._Z19flash_online_kernelPK6__halfS1_S1_Pfiiii --------------------------
	.section	.nv.info._Z19flash_online_kernelPK6__halfS1_S1_Pfiiii,"",@"SHT_CUDA_INFO"
	.sectionflags	@""
	.align	4


	//----- nvinfo : EIATTR_CUDA_API_VERSION
	.align		4
        /*0000*/ 	.byte	0x04, 0x37
        /*0002*/ 	.short	(.L_29 - .L_28)
.L_28:
        /*0004*/ 	.word	0x00000082


	//----- nvinfo : EIATTR_KPARAM_INFO
	.align		4
.L_29:
        /*0008*/ 	.byte	0x04, 0x17
        /*000a*/ 	.short	(.L_31 - .L_30)
.L_30:
        /*000c*/ 	.word	0x00000000
        /*0010*/ 	.short	0x0007
        /*0012*/ 	.short	0x002c
        /*0014*/ 	.byte	0x00, 0xf0, 0x11, 0x00


	//----- nvinfo : EIATTR_KPARAM_INFO
	.align		4
.L_31:
        /*0018*/ 	.byte	0x04, 0x17
        /*001a*/ 	.short	(.L_33 - .L_32)
.L_32:
        /*001c*/ 	.word	0x00000000
        /*0020*/ 	.short	0x0006
        /*0022*/ 	.short	0x0028
        /*0024*/ 	.byte	0x00, 0xf0, 0x11, 0x00


	//----- nvinfo : EIATTR_KPARAM_INFO
	.align		4
.L_33:
        /*0028*/ 	.byte	0x04, 0x17
        /*002a*/ 	.short	(.L_35 - .L_34)
.L_34:
        /*002c*/ 	.word	0x00000000
        /*0030*/ 	.short	0x0005
        /*0032*/ 	.short	0x0024
        /*0034*/ 	.byte	0x00, 0xf0, 0x11, 0x00


	//----- nvinfo : EIATTR_KPARAM_INFO
	.align		4
.L_35:
        /*0038*/ 	.byte	0x04, 0x17
        /*003a*/ 	.short	(.L_37 - .L_36)
.L_36:
        /*003c*/ 	.word	0x00000000
        /*0040*/ 	.short	0x0004
        /*0042*/ 	.short	0x0020
        /*0044*/ 	.byte	0x00, 0xf0, 0x11, 0x00


	//----- nvinfo : EIATTR_KPARAM_INFO
	.align		4
.L_37:
        /*0048*/ 	.byte	0x04, 0x17
        /*004a*/ 	.short	(.L_39 - .L_38)
.L_38:
        /*004c*/ 	.word	0x00000000
        /*0050*/ 	.short	0x0003
        /*0052*/ 	.short	0x0018
        /*0054*/ 	.byte	0x00, 0xf5, 0x21, 0x00


	//----- nvinfo : EIATTR_KPARAM_INFO
	.align		4
.L_39:
        /*0058*/ 	.byte	0x04, 0x17
        /*005a*/ 	.short	(.L_41 - .L_40)
.L_40:
        /*005c*/ 	.word	0x00000000
        /*0060*/ 	.short	0x0002
        /*0062*/ 	.short	0x0010
        /*0064*/ 	.byte	0x00, 0xf5, 0x21, 0x00


	//----- nvinfo : EIATTR_KPARAM_INFO
	.align		4
.L_41:
        /*0068*/ 	.byte	0x04, 0x17
        /*006a*/ 	.short	(.L_43 - .L_42)
.L_42:
        /*006c*/ 	.word	0x00000000
        /*0070*/ 	.short	0x0001
        /*0072*/ 	.short	0x0008
        /*0074*/ 	.byte	0x00, 0xf5, 0x21, 0x00


	//----- nvinfo : EIATTR_KPARAM_INFO
	.align		4
.L_43:
        /*0078*/ 	.byte	0x04, 0x17
        /*007a*/ 	.short	(.L_45 - .L_44)
.L_44:
        /*007c*/ 	.word	0x00000000
        /*0080*/ 	.short	0x0000
        /*0082*/ 	.short	0x0000
        /*0084*/ 	.byte	0x00, 0xf5, 0x21, 0x00


	//----- nvinfo : EIATTR_SPARSE_MMA_MASK
	.align		4
.L_45:
        /*0088*/ 	.byte	0x03, 0x50
        /*008a*/ 	.short	0x0000


	//----- nvinfo : EIATTR_MAXREG_COUNT
	.align		4
        /*008c*/ 	.byte	0x03, 0x1b
        /*008e*/ 	.short	0x00ff


	//----- nvinfo : EIATTR_NUM_BARRIERS
	.align		4
        /*0090*/ 	.byte	0x02, 0x4c
        /*0092*/ 	.byte	0x01
	.zero		1


	//----- nvinfo : EIATTR_MERCURY_ISA_VERSION
	.align		4
        /*0094*/ 	.byte	0x03, 0x5f
        /*0096*/ 	.short	0x0101


	//----- nvinfo : EIATTR_VRC_CTA_INIT_COUNT
	.align		4
        /*0098*/ 	.byte	0x02, 0x4a
	.zero		1
	.zero		1


	//----- nvinfo : EIATTR_EXIT_INSTR_OFFSETS
	.align		4
        /*009c*/ 	.byte	0x04, 0x1c
        /*009e*/ 	.short	(.L_47 - .L_46)


	//   ....[0]....
.L_46:
        /*00a0*/ 	.word	0x00000040


	//   ....[1]....
        /*00a4*/ 	.word	0x00000960


	//----- nvinfo : EIATTR_CRS_STACK_SIZE
	.align		4
.L_47:
        /*00a8*/ 	.byte	0x04, 0x1e
        /*00aa*/ 	.short	(.L_49 - .L_48)
.L_48:
        /*00ac*/ 	.word	0x00000000


	//----- nvinfo : EIATTR_CBANK_PARAM_SIZE
	.align		4
.L_49:
        /*00b0*/ 	.byte	0x03, 0x19
        /*00b2*/ 	.short	0x0030


	//----- nvinfo : EIATTR_PARAM_CBANK
	.align		4
        /*00b4*/ 	.byte	0x04, 0x0a
        /*00b6*/ 	.short	(.L_51 - .L_50)
	.align		4
.L_50:
        /*00b8*/ 	.word	index@(.nv.constant0._Z19flash_online_kernelPK6__halfS1_S1_Pfiiii)
        /*00bc*/ 	.short	0x0380
        /*00be*/ 	.short	0x0030


	//----- nvinfo : EIATTR_SW_WAR
	.align		4
.L_51:
        /*00c0*/ 	.byte	0x04, 0x36
        /*00c2*/ 	.short	(.L_53 - .L_52)
.L_52:
        /*00c4*/ 	.word	0x00000008
.L_53:


//--------------------- .nv.info._Z16naive_out_kernelPKfPK6__halfPfiiii --------------------------
	.section	.nv.info._Z16naive_out_kernelPKfPK6__halfPfiiii,"",@"SHT_CUDA_INFO"
	.sectionflags	@""
	.align	4


	//----- nvinfo : EIATTR_CUDA_API_VERSION
	.align		4
        /*0000*/ 	.byte	0x04, 0x37
        /*0002*/ 	.short	(.L_55 - .L_54)
.L_54:
        /*0004*/ 	.word	0x00000082


	//----- nvinfo : EIATTR_KPARAM_INFO
	.align		4
.L_55:
        /*0008*/ 	.byte	0x04, 0x17
        /*000a*/ 	.short	(.L_57 - .L_56)
.L_56:
        /*000c*/ 	.word	0x00000000
        /*0010*/ 	.short	0x0006
        /*0012*/ 	.short	0x0024
        /*0014*/ 	.byte	0x00, 0xf0, 0x11, 0x00


	//----- nvinfo : EIATTR_KPARAM_INFO
	.align		4
.L_57:
        /*0018*/ 	.byte	0x04, 0x17
        /*001a*/ 	.short	(.L_59 - .L_58)
.L_58:
        /*001c*/ 	.word	0x00000000
        /*0020*/ 	.short	0x0005
        /*0022*/ 	.short	0x0020
        /*0024*/ 	.byte	0x00, 0xf0, 0x11, 0x00


	//----- nvinfo : EIATTR_KPARAM_INFO
	.align		4
.L_59:
        /*0028*/ 	.byte	0x04, 0x17
        /*002a*/ 	.short	(.L_61 - .L_60)
.L_60:
        /*002c*/ 	.word	0x00000000
        /*0030*/ 	.short	0x0004
        /*0032*/ 	.short	0x001c
        /*0034*/ 	.byte	0x00, 0xf0, 0x11, 0x00


	//----- nvinfo : EIATTR_KPARAM_INFO
	.align		4
.L_61:
        /*0038*/ 	.byte	0x04, 0x17
        /*003a*/ 	.short	(.L_63 - .L_62)
.L_62:
        /*003c*/ 	.word	0x00000000
        /*0040*/ 	.short	0x0003
        /*0042*/ 	.short	0x0018
        /*0044*/ 	.byte	0x00, 0xf0, 0x11, 0x00


	//----- nvinfo : EIATTR_KPARAM_INFO
	.align		4
.L_63:
        /*0048*/ 	.byte	0x04, 0x17
        /*004a*/ 	.short	(.L_65 - .L_64)
.L_64:
        /*004c*/ 	.word	0x00000000
        /*0050*/ 	.short	0x0002
        /*0052*/ 	.short	0x0010
        /*0054*/ 	.byte	0x00, 0xf5, 0x21, 0x00


	//----- nvinfo : EIATTR_KPARAM_INFO
	.align		4
.L_65:
        /*0058*/ 	.byte	0x04, 0x17
        /*005a*/ 	.short	(.L_67 - .L_66)
.L_66:
        /*005c*/ 	.word	0x00000000
        /*0060*/ 	.short	0x0001
        /*0062*/ 	.short	0x0008
        /*0064*/ 	.byte	0x00, 0xf5, 0x21, 0x00


	//----- nvinfo : EIATTR_KPARAM_INFO
	.align		4
.L_67:
        /*0068*/ 	.byte	0x04, 0x17
        /*006a*/ 	.short	(.L_69 - .L_68)
.L_68:
        /*006c*/ 	.word	0x00000000
        /*0070*/ 	.short	0x0000
        /*0072*/ 	.short	0x0000
        /*0074*/ 	.byte	0x00, 0xf5, 0x21, 0x00


	//----- nvinfo : EIATTR_SPARSE_MMA_MASK
	.align		4
.L_69:
        /*0078*/ 	.byte	0x03, 0x50
        /*007a*/ 	.short	0x0000


	//----- nvinfo : EIATTR_MAXREG_COUNT
	.align		4
        /*007c*/ 	.byte	0x03, 0x1b
        /*007e*/ 	.short	0x00ff


	//----- nvinfo : EIATTR_MERCURY_ISA_VERSION
	.align		4
        /*0080*/ 	.byte	0x03, 0x5f
        /*0082*/ 	.short	0x0101


	//----- nvinfo : EIATTR_VRC_CTA_INIT_COUNT
	.align		4
        /*0084*/ 	.byte	0x02, 0x4a
	.zero		1
	.zero		1


	//----- nvinfo : EIATTR_EXIT_INSTR_OFFSETS
	.align		4
        /*0088*/ 	.byte	0x04, 0x1c
        /*008a*/ 	.short	(.L_71 - .L_70)


	//   ....[0]....
.L_70:
        /*008c*/ 	.word	0x00000080


	//   ....[1]....
        /*0090*/ 	.word	0x00000170


	//   ....[2]....
        /*0094*/ 	.word	0x00000a30


	//----- nvinfo : EIATTR_CRS_STACK_SIZE
	.align		4
.L_71:
        /*0098*/ 	.byte	0x04, 0x1e
        /*009a*/ 	.short	(.L_73 - .L_72)
.L_72:
        /*009c*/ 	.word	0x00000000


	//----- nvinfo : EIATTR_CBANK_PARAM_SIZE
	.align		4
.L_73:
        /*00a0*/ 	.byte	0x03, 0x19
        /*00a2*/ 	.short	0x0028


	//----- nvinfo : EIATTR_PARAM_CBANK
	.align		4
        /*00a4*/ 	.byte	0x04, 0x0a
        /*00a6*/ 	.short	(.L_75 - .L_74)
	.align		4
.L_74:
        /*00a8*/ 	.word	index@(.nv.constant0._Z16naive_out_kernelPKfPK6__halfPfiiii)
        /*00ac*/ 	.short	0x0380
        /*00ae*/ 	.short	0x0028


	//----- nvinfo : EIATTR_SW_WAR
	.align		4
.L_75:
        /*00b0*/ 	.byte	0x04, 0x36
        /*00b2*/ 	.short	(.L_77 - .L_76)
.L_76:
        /*00b4*/ 	.word	0x00000008
.L_77:


//--------------------- .nv.info._Z22softmax_inplace_kernelPfiii --------------------------
	.section	.nv.info._Z22softmax_inplace_kernelPfiii,"",@"SHT_CUDA_INFO"
	.sectionflags	@""
	.align	4


	//----- nvinfo : EIATTR_CUDA_API_VERSION
	.align		4
        /*0000*/ 	.byte	0x04, 0x37
        /*0002*/ 	.short	(.L_79 - .L_78)
.L_78:
        /*0004*/ 	.word	0x00000082


	//----- nvinfo : EIATTR_KPARAM_INFO
	.align		4
.L_79:
        /*0008*/ 	.byte	0x04, 0x17
        /*000a*/ 	.short	(.L_81 - .L_80)
.L_80:
        /*000c*/ 	.word	0x00000000
        /*0010*/ 	.short	0x0003
        /*0012*/ 	.short	0x0010
        /*0014*/ 	.byte	0x00, 0xf0, 0x11, 0x00


	//----- nvinfo : EIATTR_KPARAM_INFO
	.align		4
.L_81:
        /*0018*/ 	.byte	0x04, 0x17
        /*001a*/ 	.short	(.L_83 - .L_82)
.L_82:
        /*001c*/ 	.word	0x00000000
        /*0020*/ 	.short	0x0002
        /*0022*/ 	.short	0x000c
        /*0024*/ 	.byte	0x00, 0xf0, 0x11, 0x00


	//----- nvinfo : EIATTR_KPARAM_INFO
	.align		4
.L_83:
        /*0028*/ 	.byte	0x04, 0x17
        /*002a*/ 	.short	(.L_85 - .L_84)
.L_84:
        /*002c*/ 	.word	0x00000000
        /*0030*/ 	.short	0x0001
        /*0032*/ 	.short	0x0008
        /*0034*/ 	.byte	0x00, 0xf0, 0x11, 0x00


	//----- nvinfo : EIATTR_KPARAM_INFO
	.align		4
.L_85:
        /*0038*/ 	.byte	0x04, 0x17
        /*003a*/ 	.short	(.L_87 - .L_86)
.L_86:
        /*003c*/ 	.word	0x00000000
        /*0040*/ 	.short	0x0000
        /*0042*/ 	.short	0x0000
        /*0044*/ 	.byte	0x00, 0xf5, 0x21, 0x00


	//----- nvinfo : EIATTR_SPARSE_MMA_MASK
	.align		4
.L_87:
        /*0048*/ 	.byte	0x03, 0x50
        /*004a*/ 	.short	0x0000


	//----- nvinfo : EIATTR_MAXREG_COUNT
	.align		4
        /*004c*/ 	.byte	0x03, 0x1b
        /*004e*/ 	.short	0x00ff


	//----- nvinfo : EIATTR_NUM_BARRIERS
	.align		4
        /*0050*/ 	.byte	0x02, 0x4c
        /*0052*/ 	.byte	0x01
	.zero		1


	//----- nvinfo : EIATTR_MERCURY_ISA_VERSION
	.align		4
        /*0054*/ 	.byte	0x03, 0x5f
        /*0056*/ 	.short	0x0101


	//----- nvinfo : EIATTR_VRC_CTA_INIT_COUNT
	.align		4
        /*0058*/ 	.byte	0x02, 0x4a
	.zero		1
	.zero		1


	//----- nvinfo : EIATTR_EXIT_INSTR_OFFSETS
	.align		4
        /*005c*/ 	.byte	0x04, 0x1c
        /*005e*/ 	.short	(.L_89 - .L_88)


	//   ....[0]....
.L_88:
        /*0060*/ 	.word	0x000016b0


	//   ....[1]....
        /*0064*/ 	.word	0x00001920


	//----- nvinfo : EIATTR_CRS_STACK_SIZE
	.align		4
.L_89:
        /*0068*/ 	.byte	0x04, 0x1e
        /*006a*/ 	.short	(.L_91 - .L_90)
.L_90:
        /*006c*/ 	.word	0x00000000


	//----- nvinfo : EIATTR_CBANK_PARAM_SIZE
	.align		4
.L_91:
        /*0070*/ 	.byte	0x03, 0x19
        /*0072*/ 	.short	0x0014


	//----- nvinfo : EIATTR_PARAM_CBANK
	.align		4
        /*0074*/ 	.byte	0x04, 0x0a
        /*0076*/ 	.short	(.L_93 - .L_92)
	.align		4
.L_92:
        /*0078*/ 	.word	index@(.nv.constant0._Z22softmax_inplace_kernelPfiii)
        /*007c*/ 	.short	0x0380
        /*007e*/ 	.short	0x0014


	//----- nvinfo : EIATTR_SW_WAR
	.align		4
.L_93:
        /*0080*/ 	.byte	0x04, 0x36
        /*0082*/ 	.short	(.L_95 - .L_94)
.L_94:
        /*0084*/ 	.word	0x00000008
.L_95:


//--------------------- .nv.info._Z19naive_scores_kernelPK6__halfS1_Pfiiii --------------------------
	.section	.nv.info._Z19naive_scores_kernelPK6__halfS1_Pfiiii,"",@"SHT_CUDA_INFO"
	.sectionflags	@""
	.align	4


	//----- nvinfo : EIATTR_CUDA_API_VERSION
	.align		4
        /*0000*/ 	.byte	0x04, 0x37
        /*0002*/ 	.short	(.L_97 - .L_96)
.L_96:
        /*0004*/ 	.word	0x00000082


	//----- nvinfo : EIATTR_KPARAM_INFO
	.align		4
.L_97:
        /*0008*/ 	.byte	0x04, 0x17
        /*000a*/ 	.short	(.L_99 - .L_98)
.L_98:
        /*000c*/ 	.word	0x00000000
        /*0010*/ 	.short	0x0006
        /*0012*/ 	.short	0x0024
        /*0014*/ 	.byte	0x00, 0xf0, 0x11, 0x00


	//----- nvinfo : EIATTR_KPARAM_INFO
	.align		4
.L_99:
        /*0018*/ 	.byte	0x04, 0x17
        /*001a*/ 	.short	(.L_101 - .L_100)
.L_100:
        /*001c*/ 	.word	0x00000000
        /*0020*/ 	.short	0x0005
        /*0022*/ 	.short	0x0020
        /*0024*/ 	.byte	0x00, 0xf0, 0x11, 0x00


	//----- nvinfo : EIATTR_KPARAM_INFO
	.align		4
.L_101:
        /*0028*/ 	.byte	0x04, 0x17
        /*002a*/ 	.short	(.L_103 - .L_102)
.L_102:
        /*002c*/ 	.word	0x00000000
        /*0030*/ 	.short	0x0004
        /*0032*/ 	.short	0x001c
        /*0034*/ 	.byte	0x00, 0xf0, 0x11, 0x00


	//----- nvinfo : EIATTR_KPARAM_INFO
	.align		4
.L_103:
        /*0038*/ 	.byte	0x04, 0x17
        /*003a*/ 	.short	(.L_105 - .L_104)
.L_104:
        /*003c*/ 	.word	0x00000000
        /*0040*/ 	.short	0x0003
        /*0042*/ 	.short	0x0018
        /*0044*/ 	.byte	0x00, 0xf0, 0x11, 0x00


	//----- nvinfo : EIATTR_KPARAM_INFO
	.align		4
.L_105:
        /*0048*/ 	.byte	0x04, 0x17
        /*004a*/ 	.short	(.L_107 - .L_106)
.L_106:
        /*004c*/ 	.word	0x00000000
        /*0050*/ 	.short	0x0002
        /*0052*/ 	.short	0x0010
        /*0054*/ 	.byte	0x00, 0xf5, 0x21, 0x00


	//----- nvinfo : EIATTR_KPARAM_INFO
	.align		4
.L_107:
        /*0058*/ 	.byte	0x04, 0x17
        /*005a*/ 	.short	(.L_109 - .L_108)
.L_108:
        /*005c*/ 	.word	0x00000000
        /*0060*/ 	.short	0x0001
        /*0062*/ 	.short	0x0008
        /*0064*/ 	.byte	0x00, 0xf5, 0x21, 0x00


	//----- nvinfo : EIATTR_KPARAM_INFO
	.align		4
.L_109:
        /*0068*/ 	.byte	0x04, 0x17
        /*006a*/ 	.short	(.L_111 - .L_110)
.L_110:
        /*006c*/ 	.word	0x00000000
        /*0070*/ 	.short	0x0000
        /*0072*/ 	.short	0x0000
        /*0074*/ 	.byte	0x00, 0xf5, 0x21, 0x00


	//----- nvinfo : EIATTR_SPARSE_MMA_MASK
	.align		4
.L_111:
        /*0078*/ 	.byte	0x03, 0x50
        /*007a*/ 	.short	0x0000


	//----- nvinfo : EIATTR_MAXREG_COUNT
	.align		4
        /*007c*/ 	.byte	0x03, 0x1b
        /*007e*/ 	.short	0x00ff


	//----- nvinfo : EIATTR_MERCURY_ISA_VERSION
	.align		4
        /*0080*/ 	.byte	0x03, 0x5f
        /*0082*/ 	.short	0x0101


	//----- nvinfo : EIATTR_VRC_CTA_INIT_COUNT
	.align		4
        /*0084*/ 	.byte	0x02, 0x4a
	.zero		1
	.zero		1


	//----- nvinfo : EIATTR_EXIT_INSTR_OFFSETS
	.align		4
        /*0088*/ 	.byte	0x04, 0x1c
        /*008a*/ 	.short	(.L_113 - .L_112)


	//   ....[0]....
.L_112:
        /*008c*/ 	.word	0x00000080


	//   ....[1]....
        /*0090*/ 	.word	0x00000190


	//   ....[2]....
        /*0094*/ 	.word	0x00000b70


	//----- nvinfo : EIATTR_CRS_STACK_SIZE
	.align		4
.L_113:
        /*0098*/ 	.byte	0x04, 0x1e
        /*009a*/ 	.short	(.L_115 - .L_114)
.L_114:
        /*009c*/ 	.word	0x00000000


	//----- nvinfo : EIATTR_CBANK_PARAM_SIZE
	.align		4
.L_115:
        /*00a0*/ 	.byte	0x03, 0x19
        /*00a2*/ 	.short	0x0028


	//----- nvinfo : EIATTR_PARAM_CBANK
	.align		4
        /*00a4*/ 	.byte	0x04, 0x0a
        /*00a6*/ 	.short	(.L_117 - .L_116)
	.align		4
.L_116:
        /*00a8*/ 	.word	index@(.nv.constant0._Z19naive_scores_kernelPK6__halfS1_Pfiiii)
        /*00ac*/ 	.short	0x0380
        /*00ae*/ 	.short	0x0028


	//----- nvinfo : EIATTR_SW_WAR
	.align		4
.L_117:
        /*00b0*/ 	.byte	0x04, 0x36
        /*00b2*/ 	.short	(.L_119 - .L_118)
.L_118:
        /*00b4*/ 	.word	0x00000008
.L_119:


//--------------------- .nv.callgraph             --------------------------
	.section	.nv.callgraph,"",@"SHT_CUDA_CALLGRAPH"
	.align	4
	.sectionentsize	8
	.align		4
        /*0000*/ 	.word	0x00000000
	.align		4
        /*0004*/ 	.word	0xffffffff
	.align		4
        /*0008*/ 	.word	0x00000000
	.align		4
        /*000c*/ 	.word	0xfffffffe
	.align		4
        /*0010*/ 	.word	0x00000000
	.align		4
        /*0014*/ 	.word	0xfffffffd
	.align		4
        /*0018*/ 	.word	0x00000000
	.align		4
        /*001c*/ 	.word	0xfffffffc


//--------------------- .text._Z19flash_online_kernelPK6__halfS1_S1_Pfiiii --------------------------
	.section	.text._Z19flash_online_kernelPK6__halfS1_S1_Pfiiii,"ax",@progbits
	.align	128
        .global         _Z19flash_online_kernelPK6__halfS1_S1_Pfiiii
        .type           _Z19flash_online_kernelPK6__halfS1_S1_Pfiiii,@function
        .size           _Z19flash_online_kernelPK6__halfS1_S1_Pfiiii,(.L_x_65 - _Z19flash_online_kernelPK6__halfS1_S1_Pfiiii)
        .other          _Z19flash_online_kernelPK6__halfS1_S1_Pfiiii,@"STO_CUDA_ENTRY STV_DEFAULT"
_Z19flash_online_kernelPK6__halfS1_S1_Pfiiii:
.text._Z19flash_online_kernelPK6__halfS1_S1_Pfiiii:
[----:B------:R-:W-:Y:S01]  /*0000*/  LDC R1, c[0x0][0x37c] ;  /* 0x0000df00ff017b82 */ /* 0x000fe20000000800 */
[----:B------:R-:W0:Y:S01]  /*0010*/  S2R R2, SR_TID.X ;  /* 0x0000000000027919 */ /* 0x000e220000002100 */
[----:B------:R-:W0:Y:S02]  /*0020*/  LDCU UR6, c[0x0][0x3ac] ;  /* 0x00007580ff0677ac */ /* 0x000e240008000800 */
[----:B0-----:R-:W-:-:S13]  /*0030*/  ISETP.GE.AND P0, PT, R2, UR6, PT ;  /* 0x0000000602007c0c */ /* 0x001fda000bf06270 */
[----:B------:R-:W-:Y:S05]  /*0040*/  @P0 EXIT ;  /* 0x000000000000094d */ /* 0x000fea0003800000 */
[----:B------:R-:W0:Y:S01]  /*0050*/  S2R R5, SR_CTAID.X ;  /* 0x0000000000057919 */ /* 0x000e220000002500 */
[----:B------:R-:W0:Y:S01]  /*0060*/  S2UR UR5, SR_CTAID.Y ;  /* 0x00000000000579c3 */ /* 0x000e220000002600 */
[----:B------:R-:W1:Y:S01]  /*0070*/  LDCU.64 UR12, c[0x0][0x380] ;  /* 0x00007000ff0c77ac */ /* 0x000e620008000a00 */
[----:B------:R-:W2:Y:S06]  /*0080*/  LDCU.64 UR8, c[0x0][0x358] ;  /* 0x00006b00ff0877ac */ /* 0x000eac0008000a00 */
[----:B------:R-:W0:Y:S01]  /*0090*/  LDC R0, c[0x0][0x3a4] ;  /* 0x0000e900ff007b82 */ /* 0x000e220000000800 */
[----:B------:R-:W3:Y:S07]  /*00a0*/  LDCU UR10, c[0x0][0x360] ;  /* 0x00006c00ff0a77ac */ /* 0x000eee0008000800 */
[----:B------:R-:W4:Y:S08]  /*00b0*/  S2UR UR4, SR_CTAID.Z ;  /* 0x00000000000479c3 */ /* 0x000f300000002700 */
[----:B------:R-:W4:Y:S01]  /*00c0*/  LDC R4, c[0x0][0x3a8] ;  /* 0x0000ea00ff047b82 */ /* 0x000f220000000800 */
[----:B0-----:R-:W-:-:S04]  /*00d0*/  IMAD R5, R5, R0, UR5 ;  /* 0x0000000505057e24 */ /* 0x001fc8000f8e0200 */
[----:B----4-:R-:W-:-:S04]  /*00e0*/  IMAD R7, R5, R4, UR4 ;  /* 0x0000000405077e24 */ /* 0x010fc8000f8e0204 */
[----:B------:R-:W-:-:S05]  /*00f0*/  IMAD R7, R7, UR6, RZ ;  /* 0x0000000607077c24 */ /* 0x000fca000f8e02ff */
[----:B------:R-:W-:-:S04]  /*0100*/  IADD3 R0, P0, PT, R7, R2, RZ ;  /* 0x0000000207007210 */ /* 0x000fc80007f1e0ff */
[----:B------:R-:W-:Y:S02]  /*0110*/  LEA.HI.X.SX32 R3, R7, RZ, 0x1, P0 ;  /* 0x000000ff07037211 */ /* 0x000fe400000f0eff */
[----:B------:R-:W-:Y:S01]  /*0120*/  ISETP.GE.AND P0, PT, R4, 0x1, PT ;  /* 0x000000010400780c */ /* 0x000fe20003f06270 */
[----:B------:R-:W-:Y:S01]  /*0130*/  IMAD.MOV.U32 R4, RZ, RZ, RZ ;  /* 0x000000ffff047224 */ /* 0x000fe200078e00ff */
[----:B-1----:R-:W-:-:S04]  /*0140*/  LEA R10, P1, R0, UR12, 0x1 ;  /* 0x0000000c000a7c11 */ /* 0x002fc8000f8208ff */
[----:B------:R-:W-:Y:S01]  /*0150*/  LEA.HI.X R11, R0, UR13, R3, 0x1, P1 ;  /* 0x0000000d000b7c11 */ /* 0x000fe200088f0c03 */
[----:B------:R-:W-:-:S06]  /*0160*/  IMAD.MOV.U32 R3, RZ, RZ, RZ ;  /* 0x000000ffff037224 */ /* 0x000fcc00078e00ff */
[----:B--23--:R-:W-:Y:S05]  /*0170*/  @!P0 BRA `(.L_x_0) ;  /* 0x0000000400ac8947 */ /* 0x00cfea0003800000 */
[----:B------:R-:W2:Y:S01]  /*0180*/  LDG.E.U16 R6, desc[UR8][R10.64] ;  /* 0x000000080a067981 */ /* 0x000ea2000c1e1500 */
[----:B------:R-:W0:Y:S01]  /*0190*/  S2UR UR5, SR_CgaCtaId ;  /* 0x00000000000579c3 */ /* 0x000e220000008800 */
[----:B------:R-:W-:Y:S01]  /*01a0*/  UMOV UR4, 0x400 ;  /* 0x0000040000047882 */ /* 0x000fe20000000000 */
[----:B------:R-:W-:Y:S02]  /*01b0*/  HFMA2 R0, -RZ, RZ, -10824, -13904 ;  /* 0xf149f2caff007431 */ /* 0x000fe400000001ff */
[----:B------:R-:W-:Y:S01]  /*01c0*/  IMAD.MOV.U32 R4, RZ, RZ, RZ ;  /* 0x000000ffff047224 */ /* 0x000fe200078e00ff */
[----:B------:R-:W-:Y:S01]  /*01d0*/  MOV R3, RZ ;  /* 0x000000ff00037202 */ /* 0x000fe20000000f00 */
[----:B0-----:R-:W-:-:S04]  /*01e0*/  ULEA UR4, UR5, UR4, 0x18 ;  /* 0x0000000405047291 */ /* 0x001fc8000f8ec0ff */
[----:B------:R-:W-:Y:S02]  /*01f0*/  ULEA UR7, UR10, UR4, 0x2 ;  /* 0x000000040a077291 */ /* 0x000fe4000f8e10ff */
[----:B------:R-:W-:Y:S01]  /*0200*/  LEA R8, R2, UR4, 0x2 ;  /* 0x0000000402087c11 */ /* 0x000fe2000f8e10ff */
[----:B------:R-:W-:Y:S01]  /*0210*/  UMOV UR4, URZ ;  /* 0x000000ff00047c82 */ /* 0x000fe20008000000 */
[----:B--2---:R-:W-:-:S08]  /*0220*/  HADD2.F32 R6, -RZ, R6.H0_H0 ;  /* 0x20000006ff067230 */ /* 0x004fd00000004100 */
.L_x_5:
[----:B------:R-:W0:Y:S08]  /*0230*/  LDC.64 R12, c[0x0][0x3a8] ;  /* 0x0000ea00ff0c7b82 */ /* 0x000e300000000a00 */
[----:B------:R-:W1:Y:S01]  /*0240*/  LDC.64 R10, c[0x0][0x388] ;  /* 0x0000e200ff0a7b82 */ /* 0x000e620000000a00 */
[----:B0-----:R-:W-:-:S04]  /*0250*/  IMAD R12, R5, R12, UR4 ;  /* 0x00000004050c7e24 */ /* 0x001fc8000f8e020c */
[----:B------:R-:W-:-:S04]  /*0260*/  IMAD R9, R12, R13, RZ ;  /* 0x0000000d0c097224 */ /* 0x000fc800078e02ff */
[----:B------:R-:W-:-:S04]  /*0270*/  IMAD.IADD R13, R9, 0x1, R2 ;  /* 0x00000001090d7824 */ /* 0x000fc800078e0202 */
[----:B-1----:R-:W-:-:S06]  /*0280*/  IMAD.WIDE R10, R13, 0x2, R10 ;  /* 0x000000020d0a7825 */ /* 0x002fcc00078e020a */
[----:B------:R-:W2:Y:S01]  /*0290*/  LDG.E.U16 R10, desc[UR8][R10.64] ;  /* 0x000000080a0a7981 */ /* 0x000ea2000c1e1500 */
[----:B------:R-:W-:Y:S01]  /*02a0*/  UISETP.GE.U32.AND UP0, UPT, UR10, 0x2, UPT ;  /* 0x000000020a00788c */ /* 0x000fe2000bf06070 */
[----:B--2---:R-:W-:-:S05]  /*02b0*/  HADD2.F32 R13, -RZ, R10.H0_H0 ;  /* 0x2000000aff0d7230 */ /* 0x004fca0000004100 */
[----:B------:R-:W-:-:S05]  /*02c0*/  FMUL R13, R6, R13 ;  /* 0x0000000d060d7220 */ /* 0x000fca0000400000 */
[----:B------:R0:W-:Y:S01]  /*02d0*/  STS [R8], R13 ;  /* 0x0000000d08007388 */ /* 0x0001e20000000800 */
[----:B------:R-:W-:Y:S06]  /*02e0*/  BAR.SYNC.DEFER_BLOCKING 0x0 ;  /* 0x0000000000007b1d */ /* 0x000fec0000010000 */
[----:B------:R-:W-:Y:S05]  /*02f0*/  BRA.U !UP0, `(.L_x_1) ;  /* 0x0000000108307547 */ /* 0x000fea000b800000 */
[----:B------:R-:W-:-:S07]  /*0300*/  MOV R10, UR10 ;  /* 0x0000000a000a7c02 */ /* 0x000fce0008000f00 */
.L_x_2:
[----:B------:R-:W-:-:S04]  /*0310*/  SHF.R.U32.HI R15, RZ, 0x1, R10 ;  /* 0x00000001ff0f7819 */ /* 0x000fc8000001160a */
[----:B------:R-:W-:-:S13]  /*0320*/  ISETP.GE.U32.AND P0, PT, R2, R15, PT ;  /* 0x0000000f0200720c */ /* 0x000fda0003f06070 */
[----:B------:R-:W-:Y:S01]  /*0330*/  @!P0 IMAD R11, R15, 0x4, R8 ;  /* 0x000000040f0b8824 */ /* 0x000fe200078e0208 */
[----:B------:R-:W-:Y:S05]  /*0340*/  @!P0 LDS R12, [R8] ;  /* 0x00000000080c8984 */ /* 0x000fea0000000800 */
[----:B------:R-:W0:Y:S02]  /*0350*/  @!P0 LDS R11, [R11] ;  /* 0x000000000b0b8984 */ /* 0x000e240000000800 */
[----:B0-----:R-:W-:-:S05]  /*0360*/  @!P0 FADD R13, R11, R12 ;  /* 0x0000000c0b0d8221 */ /* 0x001fca0000000000 */
[----:B------:R1:W-:Y:S01]  /*0370*/  @!P0 STS [R8], R13 ;  /* 0x0000000d08008388 */ /* 0x0003e20000000800 */
[----:B------:R-:W-:Y:S01]  /*0380*/  BAR.SYNC.DEFER_BLOCKING 0x0 ;  /* 0x0000000000007b1d */ /* 0x000fe20000010000 */
[----:B------:R-:W-:Y:S02]  /*0390*/  ISETP.GT.U32.AND P0, PT, R10, 0x3, PT ;  /* 0x000000030a00780c */ /* 0x000fe40003f04070 */
[----:B------:R-:W-:-:S11]  /*03a0*/  MOV R10, R15 ;  /* 0x0000000f000a7202 */ /* 0x000fd60000000f00 */
[----:B-1----:R-:W-:Y:S05]  /*03b0*/  @P0 BRA `(.L_x_2) ;  /* 0xfffffffc00d40947 */ /* 0x002fea000383ffff */
.L_x_1:
[----:B------:R-:W1:Y:S01]  /*03c0*/  S2UR UR6, SR_CgaCtaId ;  /* 0x00000000000679c3 */ /* 0x000e620000008800 */
[----:B------:R-:W-:Y:S01]  /*03d0*/  ISETP.NE.AND P0, PT, R2, RZ, PT ;  /* 0x000000ff0200720c */ /* 0x000fe20003f05270 */
[----:B------:R-:W-:Y:S01]  /*03e0*/  UMOV UR5, 0x400 ;  /* 0x0000040000057882 */ /* 0x000fe20000000000 */
[----:B------:R-:W-:Y:S01]  /*03f0*/  BSSY.RECONVERGENT B0, `(.L_x_3) ;  /* 0x000001d000007945 */ /* 0x000fe20003800200 */
[----:B-1----:R-:W-:-:S09]  /*0400*/  ULEA UR5, UR6, UR5, 0x18 ;  /* 0x0000000506057291 */ /* 0x002fd2000f8ec0ff */
[----:B------:R-:W1:Y:S01]  /*0410*/  LDS R11, [UR5] ;  /* 0x00000005ff0b7984 */ /* 0x000e620008000800 */
[----:B------:R-:W-:Y:S05]  /*0420*/  @P0 BRA `(.L_x_4) ;  /* 0x0000000000640947 */ /* 0x000fea0003800000 */
[CC--:B-1----:R-:W-:Y:S01]  /*0430*/  FSETP.GT.AND P0, PT, R0.reuse, R11.reuse, PT ;  /* 0x0000000b0000720b */ /* 0x0c2fe20003f04000 */
[----:B------:R-:W-:Y:S02]  /*0440*/  HFMA2 R17, -RZ, RZ, 3.7421875, 0 ;  /* 0x437c0000ff117431 */ /* 0x000fe400000001ff */
[----:B------:R-:W-:Y:S01]  /*0450*/  IMAD.MOV.U32 R15, RZ, RZ, 0x3bbb989d ;  /* 0x3bbb989dff0f7424 */ /* 0x000fe200078e00ff */
[----:B------:R-:W-:-:S05]  /*0460*/  FSEL R10, R0, R11, P0 ;  /* 0x0000000b000a7208 */ /* 0x000fca0000000000 */
[----:B------:R-:W-:Y:S01]  /*0470*/  FADD R14, R11, -R10 ;  /* 0x8000000a0b0e7221 */ /* 0x000fe20000000000 */
[----:B------:R-:W-:Y:S01]  /*0480*/  FADD R12, -R10, R0 ;  /* 0x000000000a0c7221 */ /* 0x000fe20000000100 */
[----:B------:R2:W-:Y:S02]  /*0490*/  STS [UR7], R10 ;  /* 0x0000000aff007988 */ /* 0x0005e40008000807 */
[-C--:B------:R-:W-:Y:S01]  /*04a0*/  FFMA.SAT R16, R14, R15.reuse, 0.5 ;  /* 0x3f0000000e107423 */ /* 0x080fe2000000200f */
[----:B0-----:R-:W-:-:S03]  /*04b0*/  FFMA.SAT R13, R12, R15, 0.5 ;  /* 0x3f0000000c0d7423 */ /* 0x001fc6000000200f */
[-C--:B------:R-:W-:Y:S01]  /*04c0*/  FFMA.RM R16, R16, R17.reuse, 12582913 ;  /* 0x4b40000110107423 */ /* 0x080fe20000004011 */
[----:B------:R-:W-:-:S03]  /*04d0*/  FFMA.RM R13, R13, R17, 12582913 ;  /* 0x4b4000010d0d7423 */ /* 0x000fc60000004011 */
[C---:B------:R-:W-:Y:S01]  /*04e0*/  FADD R17, R16.reuse, -12583039 ;  /* 0xcb40007f10117421 */ /* 0x040fe20000000000 */
[C---:B------:R-:W-:Y:S01]  /*04f0*/  FADD R15, R13.reuse, -12583039 ;  /* 0xcb40007f0d0f7421 */ /* 0x040fe20000000000 */
[----:B------:R-:W-:Y:S01]  /*0500*/  SHF.L.U32 R16, R16, 0x17, RZ ;  /* 0x0000001710107819 */ /* 0x000fe200000006ff */
[----:B------:R-:W-:Y:S02]  /*0510*/  IMAD.SHL.U32 R13, R13, 0x800000, RZ ;  /* 0x008000000d0d7824 */ /* 0x000fe400078e00ff */
[----:B------:R-:W-:Y:S01]  /*0520*/  FFMA R17, R14, 1.4426950216293334961, -R17 ;  /* 0x3fb8aa3b0e117823 */ /* 0x000fe20000000811 */
[----:B------:R-:W-:-:S03]  /*0530*/  FFMA R15, R12, 1.4426950216293334961, -R15 ;  /* 0x3fb8aa3b0c0f7823 */ /* 0x000fc6000000080f */
[----:B------:R-:W-:Y:S01]  /*0540*/  FFMA R17, R14, 1.925963033500011079e-08, R17 ;  /* 0x32a570600e117823 */ /* 0x000fe20000000011 */
[----:B------:R-:W-:-:S04]  /*0550*/  FFMA R15, R12, 1.925963033500011079e-08, R15 ;  /* 0x32a570600c0f7823 */ /* 0x000fc8000000000f */
[----:B------:R-:W0:Y:S08]  /*0560*/  MUFU.EX2 R12, R15 ;  /* 0x0000000f000c7308 */ /* 0x000e300000000800 */
[----:B------:R-:W1:Y:S01]  /*0570*/  MUFU.EX2 R17, R17 ;  /* 0x0000001100117308 */ /* 0x000e620000000800 */
[----:B0-----:R-:W-:Y:S01]  /*0580*/  FMUL R13, R13, R12 ;  /* 0x0000000c0d0d7220 */ /* 0x001fe20000400000 */
[----:B-1----:R-:W-:-:S04]  /*0590*/  FMUL R16, R16, R17 ;  /* 0x0000001110107220 */ /* 0x002fc80000400000 */
[----:B------:R-:W-:-:S05]  /*05a0*/  FFMA R13, R13, R4, R16 ;  /* 0x000000040d0d7223 */ /* 0x000fca0000000010 */
[----:B------:R2:W-:Y:S02]  /*05b0*/  STS [UR7+0x4], R13 ;  /* 0x0000040dff007988 */ /* 0x0005e40008000807 */
.L_x_4:
[----:B------:R-:W-:Y:S05]  /*05c0*/  BSYNC.RECONVERGENT B0 ;  /* 0x0000000000007941 */ /* 0x000fea0003800200 */
.L_x_3:
[----:B------:R-:W3:Y:S01]  /*05d0*/  LDCU.64 UR12, c[0x0][0x390] ;  /* 0x00007200ff0c77ac */ /* 0x000ee20008000a00 */
[----:B------:R-:W-:Y:S01]  /*05e0*/  BAR.SYNC.DEFER_BLOCKING 0x0 ;  /* 0x0000000000007b1d */ /* 0x000fe20000010000 */
[----:B------:R-:W-:-:S04]  /*05f0*/  IADD3 R4, P0, PT, R9, R2, RZ ;  /* 0x0000000209047210 */ /* 0x000fc80007f1e0ff */
[----:B------:R-:W-:Y:S01]  /*0600*/  LEA.HI.X.SX32 R9, R9, RZ, 0x1, P0 ;  /* 0x000000ff09097211 */ /* 0x000fe200000f0eff */
[----:B--2---:R-:W-:Y:S01]  /*0610*/  IMAD.MOV.U32 R10, RZ, RZ, 0x3bbb989d ;  /* 0x3bbb989dff0a7424 */ /* 0x004fe200078e00ff */
[----:B------:R-:W-:Y:S01]  /*0620*/  MOV R15, 0x437c0000 ;  /* 0x437c0000000f7802 */ /* 0x000fe20000000f00 */
[----:B------:R-:W2:Y:S01]  /*0630*/  LDCU UR5, c[0x0][0x3a8] ;  /* 0x00007500ff0577ac */ /* 0x000ea20008000800 */
[----:B---3--:R-:W-:-:S04]  /*0640*/  LEA R12, P0, R4, UR12, 0x1 ;  /* 0x0000000c040c7c11 */ /* 0x008fc8000f8008ff */
[----:B0-----:R-:W-:Y:S02]  /*0650*/  LEA.HI.X R13, R4, UR13, R9, 0x1, P0 ;  /* 0x0000000d040d7c11 */ /* 0x001fe400080f0c09 */
[----:B------:R-:W1:Y:S04]  /*0660*/  LDS R9, [UR7] ;  /* 0x00000007ff097984 */ /* 0x000e680008000800 */
[----:B------:R0:W3:Y:S01]  /*0670*/  LDG.E.U16 R12, desc[UR8][R12.64] ;  /* 0x000000080c0c7981 */ /* 0x0000e2000c1e1500 */
[----:B------:R-:W-:-:S04]  /*0680*/  UIADD3 UR4, UPT, UPT, UR4, 0x1, URZ ;  /* 0x0000000104047890 */ /* 0x000fc8000fffe0ff */
[----:B--2---:R-:W-:Y:S01]  /*0690*/  UISETP.NE.AND UP0, UPT, UR4, UR5, UPT ;  /* 0x000000050400728c */ /* 0x004fe2000bf05270 */
[----:B-1----:R-:W-:Y:S01]  /*06a0*/  FADD R11, R11, -R9 ;  /* 0x800000090b0b7221 */ /* 0x002fe20000000000 */
[----:B------:R-:W-:-:S03]  /*06b0*/  FADD R14, -R9, R0 ;  /* 0x00000000090e7221 */ /* 0x000fc60000000100 */
[-C--:B------:R-:W-:Y:S01]  /*06c0*/  FFMA.SAT R4, R11, R10.reuse, 0.5 ;  /* 0x3f0000000b047423 */ /* 0x080fe2000000200a */
[----:B------:R-:W-:-:S03]  /*06d0*/  FFMA.SAT R10, R14, R10, 0.5 ;  /* 0x3f0000000e0a7423 */ /* 0x000fc6000000200a */
[-C--:B------:R-:W-:Y:S01]  /*06e0*/  FFMA.RM R0, R4, R15.reuse, 12582913 ;  /* 0x4b40000104007423 */ /* 0x080fe2000000400f */
[----:B------:R-:W-:-:S03]  /*06f0*/  FFMA.RM R15, R10, R15, 12582913 ;  /* 0x4b4000010a0f7423 */ /* 0x000fc6000000400f */
[C---:B------:R-:W-:Y:S01]  /*0700*/  FADD R4, R0.reuse, -12583039 ;  /* 0xcb40007f00047421 */ /* 0x040fe20000000000 */
[C---:B0-----:R-:W-:Y:S01]  /*0710*/  FADD R13, R15.reuse, -12583039 ;  /* 0xcb40007f0f0d7421 */ /* 0x041fe20000000000 */
[----:B------:R-:W-:Y:S01]  /*0720*/  IMAD.SHL.U32 R0, R0, 0x800000, RZ ;  /* 0x0080000000007824 */ /* 0x000fe200078e00ff */
[----:B------:R-:W-:Y:S01]  /*0730*/  SHF.L.U32 R15, R15, 0x17, RZ ;  /* 0x000000170f0f7819 */ /* 0x000fe200000006ff */
[C---:B------:R-:W-:Y:S01]  /*0740*/  FFMA R10, R11.reuse, 1.4426950216293334961, -R4 ;  /* 0x3fb8aa3b0b0a7823 */ /* 0x040fe20000000804 */
[C---:B------:R-:W-:Y:S01]  /*0750*/  FFMA R13, R14.reuse, 1.4426950216293334961, -R13 ;  /* 0x3fb8aa3b0e0d7823 */ /* 0x040fe2000000080d */
[----:B------:R-:W0:Y:S02]  /*0760*/  LDS R4, [UR7+0x4] ;  /* 0x00000407ff047984 */ /* 0x000e240008000800 */
[----:B------:R-:W-:Y:S01]  /*0770*/  FFMA R10, R11, 1.925963033500011079e-08, R10 ;  /* 0x32a570600b0a7823 */ /* 0x000fe2000000000a */
[----:B------:R-:W-:-:S03]  /*0780*/  FFMA R13, R14, 1.925963033500011079e-08, R13 ;  /* 0x32a570600e0d7823 */ /* 0x000fc6000000000d */
[----:B------:R-:W1:Y:S08]  /*0790*/  MUFU.EX2 R11, R10 ;  /* 0x0000000a000b7308 */ /* 0x000e700000000800 */
[----:B------:R-:W2:Y:S01]  /*07a0*/  MUFU.EX2 R14, R13 ;  /* 0x0000000d000e7308 */ /* 0x000ea20000000800 */
[----:B-1----:R-:W-:Y:S01]  /*07b0*/  FMUL R11, R0, R11 ;  /* 0x0000000b000b7220 */ /* 0x002fe20000400000 */
[----:B------:R-:W-:-:S02]  /*07c0*/  IMAD.MOV.U32 R0, RZ, RZ, R9 ;  /* 0x000000ffff007224 */ /* 0x000fc400078e0009 */
[----:B--2---:R-:W-:Y:S01]  /*07d0*/  FMUL R14, R15, R14 ;  /* 0x0000000e0f0e7220 */ /* 0x004fe20000400000 */
[----:B------:R-:W-:Y:S01]  /*07e0*/  BAR.SYNC.DEFER_BLOCKING 0x0 ;  /* 0x0000000000007b1d */ /* 0x000fe20000010000 */
[----:B---3--:R-:W-:-:S05]  /*07f0*/  HADD2.F32 R12, -RZ, R12.H0_H0 ;  /* 0x2000000cff0c7230 */ /* 0x008fca0000004100 */
[----:B------:R-:W-:-:S04]  /*0800*/  FMUL R11, R12, R11 ;  /* 0x0000000b0c0b7220 */ /* 0x000fc80000400000 */
[----:B------:R-:W-:Y:S01]  /*0810*/  FFMA R3, R14, R3, R11 ;  /* 0x000000030e037223 */ /* 0x000fe2000000000b */
[----:B0-----:R-:W-:Y:S06]  /*0820*/  BRA.U UP0, `(.L_x_5) ;  /* 0xfffffff900807547 */ /* 0x001fec000b83ffff */
.L_x_0:
[----:B------:R-:W0:Y:S01]  /*0830*/  MUFU.RCP R5, R4 ;  /* 0x0000000400057308 */ /* 0x000e220000001000 */
[----:B------:R-:W-:Y:S01]  /*0840*/  BSSY.RECONVERGENT B0, `(.L_x_6) ;  /* 0x000000e000007945 */ /* 0x000fe20003800200 */
[----:B------:R-:W-:-:S06]  /*0850*/  IADD3 R2, PT, PT, R7, R2, RZ ;  /* 0x0000000207027210 */ /* 0x000fcc0007ffe0ff */
[----:B------:R-:W1:Y:S01]  /*0860*/  FCHK P0, R3, R4 ;  /* 0x0000000403007302 */ /* 0x000e620000000000 */
[----:B0-----:R-:W-:-:S04]  /*0870*/  FFMA R0, R5, -R4, 1 ;  /* 0x3f80000005007423 */ /* 0x001fc80000000804 */
[----:B------:R-:W-:-:S04]  /*0880*/  FFMA R0, R5, R0, R5 ;  /* 0x0000000005007223 */ /* 0x000fc80000000005 */
[----:B------:R-:W-:-:S04]  /*0890*/  FFMA R6, R0, R3, RZ ;  /* 0x0000000300067223 */ /* 0x000fc800000000ff */
[----:B------:R-:W-:-:S04]  /*08a0*/  FFMA R5, R6, -R4, R3 ;  /* 0x8000000406057223 */ /* 0x000fc80000000003 */
[----:B------:R-:W-:Y:S01]  /*08b0*/  FFMA R7, R0, R5, R6 ;  /* 0x0000000500077223 */ /* 0x000fe20000000006 */
[----:B-1----:R-:W-:Y:S06]  /*08c0*/  @!P0 BRA `(.L_x_7) ;  /* 0x0000000000148947 */ /* 0x002fec0003800000 */
[----:B------:R-:W-:Y:S01]  /*08d0*/  IMAD.MOV.U32 R0, RZ, RZ, R3 ;  /* 0x000000ffff007224 */ /* 0x000fe200078e0003 */
[----:B------:R-:W-:Y:S02]  /*08e0*/  MOV R3, R4 ;  /* 0x0000000400037202 */ /* 0x000fe40000000f00 */
[----:B------:R-:W-:-:S07]  /*08f0*/  MOV R4, 0x910 ;  /* 0x0000091000047802 */ /* 0x000fce0000000f00 */
[----:B------:R-:W-:Y:S05]  /*0900*/  CALL.REL.NOINC `($__internal_0_$__cuda_sm3x_div_rn_noftz_f32_slowpath) ;  /* 0x0000000000187944 */ /* 0x000fea0003c00000 */
[----:B------:R-:W-:-:S07]  /*0910*/  IMAD.MOV.U32 R7, RZ, RZ, R0 ;  /* 0x000000ffff077224 */ /* 0x000fce00078e0000 */
.L_x_7:
[----:B------:R-:W-:Y:S05]  /*0920*/  BSYNC.RECONVERGENT B0 ;  /* 0x0000000000007941 */ /* 0x000fea0003800200 */
.L_x_6:
[----:B------:R-:W0:Y:S02]  /*0930*/  LDC.64 R4, c[0x0][0x398] ;  /* 0x0000e600ff047b82 */ /* 0x000e240000000a00 */
[----:B0-----:R-:W-:-:S05]  /*0940*/  IMAD.WIDE R2, R2, 0x4, R4 ;  /* 0x0000000402027825 */ /* 0x001fca00078e0204 */
[----:B------:R-:W-:Y:S01]  /*0950*/  STG.E desc[UR8][R2.64], R7 ;  /* 0x0000000702007986 */ /* 0x000fe2000c101908 */
[----:B------:R-:W-:Y:S05]  /*0960*/  EXIT ;  /* 0x000000000000794d */ /* 0x000fea0003800000 */
        .weak           $__internal_0_$__cuda_sm3x_div_rn_noftz_f32_slowpath
        .type           $__internal_0_$__cuda_sm3x_div_rn_noftz_f32_slowpath,@function
        .size           $__internal_0_$__cuda_sm3x_div_rn_noftz_f32_slowpath,(.L_x_65 - $__internal_0_$__cuda_sm3x_div_rn_noftz_f32_slowpath)
$__internal_0_$__cuda_sm3x_div_rn_noftz_f32_slowpath:
[----:B------:R-:W-:Y:S01]  /*0970*/  SHF.R.U32.HI R6, RZ, 0x17, R3 ;  /* 0x00000017ff067819 */ /* 0x000fe20000011603 */
[----:B------:R-:W-:Y:S01]  /*0980*/  BSSY.RECONVERGENT B1, `(.L_x_8) ;  /* 0x0000062000017945 */ /* 0x000fe20003800200 */
[----:B------:R-:W-:Y:S02]  /*0990*/  SHF.R.U32.HI R5, RZ, 0x17, R0 ;  /* 0x00000017ff057819 */ /* 0x000fe40000011600 */
[----:B------:R-:W-:Y:S02]  /*09a0*/  LOP3.LUT R10, R6, 0xff, RZ, 0xc0, !PT ;  /* 0x000000ff060a7812 */ /* 0x000fe400078ec0ff */
[----:B------:R-:W-:Y:S02]  /*09b0*/  LOP3.LUT R8, R5, 0xff, RZ, 0xc0, !PT ;  /* 0x000000ff05087812 */ /* 0x000fe400078ec0ff */
[----:B------:R-:W-:-:S03]  /*09c0*/  IADD3 R7, PT, PT, R10, -0x1, RZ ;  /* 0xffffffff0a077810 */ /* 0x000fc60007ffe0ff */
[----:B------:R-:W-:Y:S01]  /*09d0*/  VIADD R6, R8, 0xffffffff ;  /* 0xffffffff08067836 */ /* 0x000fe20000000000 */
[----:B------:R-:W-:-:S04]  /*09e0*/  ISETP.GT.U32.AND P0, PT, R7, 0xfd, PT ;  /* 0x000000fd0700780c */ /* 0x000fc80003f04070 */
[----:B------:R-:W-:-:S13]  /*09f0*/  ISETP.GT.U32.OR P0, PT, R6, 0xfd, P0 ;  /* 0x000000fd0600780c */ /* 0x000fda0000704470 */
[----:B------:R-:W-:Y:S01]  /*0a00*/  @!P0 MOV R5, RZ ;  /* 0x000000ff00058202 */ /* 0x000fe20000000f00 */
[----:B------:R-:W-:Y:S06]  /*0a10*/  @!P0 BRA `(.L_x_9) ;  /* 0x00000000005c8947 */ /* 0x000fec0003800000 */
[----:B------:R-:W-:Y:S02]  /*0a20*/  FSETP.GTU.FTZ.AND P0, PT, |R0|, +INF , PT ;  /* 0x7f8000000000780b */ /* 0x000fe40003f1c200 */
[----:B------:R-:W-:-:S04]  /*0a30*/  FSETP.GTU.FTZ.AND P1, PT, |R3|, +INF , PT ;  /* 0x7f8000000300780b */ /* 0x000fc80003f3c200 */
[----:B------:R-:W-:-:S13]  /*0a40*/  PLOP3.LUT P0, PT, P0, P1, PT, 0xf8, 0x8f ;  /* 0x00000000008f781c */ /* 0x000fda0000703f70 */
[----:B------:R-:W-:Y:S05]  /*0a50*/  @P0 BRA `(.L_x_10) ;  /* 0x00000004004c0947 */ /* 0x000fea0003800000 */
[----:B------:R-:W-:-:S13]  /*0a60*/  LOP3.LUT P0, RZ, R3, 0x7fffffff, R0, 0xc8, !PT ;  /* 0x7fffffff03ff7812 */ /* 0x000fda000780c800 */
[----:B------:R-:W-:Y:S05]  /*0a70*/  @!P0 BRA `(.L_x_11) ;  /* 0x00000004003c8947 */ /* 0x000fea0003800000 */
[C---:B------:R-:W-:Y:S02]  /*0a80*/  FSETP.NEU.FTZ.AND P2, PT, |R0|.reuse, +INF , PT ;  /* 0x7f8000000000780b */ /* 0x040fe40003f5d200 */
[----:B------:R-:W-:Y:S02]  /*0a90*/  FSETP.NEU.FTZ.AND P1, PT, |R3|, +INF , PT ;  /* 0x7f8000000300780b */ /* 0x000fe40003f3d200 */
[----:B------:R-:W-:-:S11]  /*0aa0*/  FSETP.NEU.FTZ.AND P0, PT, |R0|, +INF , PT ;  /* 0x7f8000000000780b */ /* 0x000fd60003f1d200 */
[----:B------:R-:W-:Y:S05]  /*0ab0*/  @!P1 BRA !P2, `(.L_x_11) ;  /* 0x00000004002c9947 */ /* 0x000fea0005000000 */
[----:B------:R-:W-:-:S04]  /*0ac0*/  LOP3.LUT P2, RZ, R0, 0x7fffffff, RZ, 0xc0, !PT ;  /* 0x7fffffff00ff7812 */ /* 0x000fc8000784c0ff */
[----:B------:R-:W-:-:S13]  /*0ad0*/  PLOP3.LUT P1, PT, P1, P2, PT, 0x2f, 0xf2 ;  /* 0x0000000000f2781c */ /* 0x000fda0000f24577 */
[----:B------:R-:W-:Y:S05]  /*0ae0*/  @P1 BRA `(.L_x_12) ;  /* 0x0000000400181947 */ /* 0x000fea0003800000 */
[----:B------:R-:W-:-:S04]  /*0af0*/  LOP3.LUT P1, RZ, R3, 0x7fffffff, RZ, 0xc0, !PT ;  /* 0x7fffffff03ff7812 */ /* 0x000fc8000782c0ff */
[----:B------:R-:W-:-:S13]  /*0b00*/  PLOP3.LUT P0, PT, P0, P1, PT, 0x2f, 0xf2 ;  /* 0x0000000000f2781c */ /* 0x000fda0000702577 */
[----:B------:R-:W-:Y:S05]  /*0b10*/  @P0 BRA `(.L_x_13) ;  /* 0x0000000400000947 */ /* 0x000fea0003800000 */
[----:B------:R-:W-:Y:S02]  /*0b20*/  ISETP.GE.AND P0, PT, R6, RZ, PT ;  /* 0x000000ff0600720c */ /* 0x000fe40003f06270 */
[----:B------:R-:W-:-:S11]  /*0b30*/  ISETP.GE.AND P1, PT, R7, RZ, PT ;  /* 0x000000ff0700720c */ /* 0x000fd60003f26270 */
[----:B------:R-:W-:Y:S01]  /*0b40*/  @P0 IMAD.MOV.U32 R5, RZ, RZ, RZ ;  /* 0x000000ffff050224 */ /* 0x000fe200078e00ff */
[----:B------:R-:W-:Y:S01]  /*0b50*/  @!P0 MOV R5, 0xffffffc0 ;  /* 0xffffffc000058802 */ /* 0x000fe20000000f00 */
[----:B------:R-:W-:Y:S01]  /*0b60*/  @!P0 FFMA R0, R0, 1.84467440737095516160e+19, RZ ;  /* 0x5f80000000008823 */ /* 0x000fe200000000ff */
[----:B------:R-:W-:-:S03]  /*0b70*/  @!P1 FFMA R3, R3, 1.84467440737095516160e+19, RZ ;  /* 0x5f80000003039823 */ /* 0x000fc600000000ff */
[----:B------:R-:W-:-:S07]  /*0b80*/  @!P1 VIADD R5, R5, 0x40 ;  /* 0x0000004005059836 */ /* 0x000fce0000000000 */
.L_x_9:
[----:B------:R-:W-:Y:S01]  /*0b90*/  LEA R6, R10, 0xc0800000, 0x17 ;  /* 0xc08000000a067811 */ /* 0x000fe200078eb8ff */
[----:B------:R-:W-:Y:S03]  /*0ba0*/  BSSY.RECONVERGENT B2, `(.L_x_14) ;  /* 0x0000036000027945 */ /* 0x000fe60003800200 */
[----:B------:R-:W-:Y:S01]  /*0bb0*/  IADD3 R6, PT, PT, -R6, R3, RZ ;  /* 0x0000000306067210 */ /* 0x000fe20007ffe1ff */
[----:B------:R-:W-:-:S03]  /*0bc0*/  VIADD R3, R8, 0xffffff81 ;  /* 0xffffff8108037836 */ /* 0x000fc60000000000 */
[----:B------:R0:W1:Y:S01]  /*0bd0*/  MUFU.RCP R7, R6 ;  /* 0x0000000600077308 */ /* 0x0000620000001000 */
[----:B------:R-:W-:Y:S01]  /*0be0*/  FADD.FTZ R9, -R6, -RZ ;  /* 0x800000ff06097221 */ /* 0x000fe20000010100 */
[C---:B------:R-:W-:Y:S01]  /*0bf0*/  IMAD R0, R3.reuse, -0x800000, R0 ;  /* 0xff80000003007824 */ /* 0x040fe200078e0200 */
[----:B0-----:R-:W-:-:S04]  /*0c00*/  IADD3 R6, PT, PT, R3, 0x7f, -R10 ;  /* 0x0000007f03067810 */ /* 0x001fc80007ffe80a */
[----:B------:R-:W-:Y:S01]  /*0c10*/  IADD3 R6, PT, PT, R6, R5, RZ ;  /* 0x0000000506067210 */ /* 0x000fe20007ffe0ff */
[----:B-1----:R-:W-:-:S04]  /*0c20*/  FFMA R8, R7, R9, 1 ;  /* 0x3f80000007087423 */ /* 0x002fc80000000009 */
[----:B------:R-:W-:-:S04]  /*0c30*/  FFMA R12, R7, R8, R7 ;  /* 0x00000008070c7223 */ /* 0x000fc80000000007 */
[----:B------:R-:W-:-:S04]  /*0c40*/  FFMA R7, R0, R12, RZ ;  /* 0x0000000c00077223 */ /* 0x000fc800000000ff */
[----:B------:R-:W-:-:S04]  /*0c50*/  FFMA R8, R9, R7, R0 ;  /* 0x0000000709087223 */ /* 0x000fc80000000000 */
[----:B------:R-:W-:-:S04]  /*0c60*/  FFMA R7, R12, R8, R7 ;  /* 0x000000080c077223 */ /* 0x000fc80000000007 */
[----:B------:R-:W-:-:S04]  /*0c70*/  FFMA R8, R9, R7, R0 ;  /* 0x0000000709087223 */ /* 0x000fc80000000000 */
[----:B------:R-:W-:-:S05]  /*0c80*/  FFMA R0, R12, R8, R7 ;  /* 0x000000080c007223 */ /* 0x000fca0000000007 */
[----:B------:R-:W-:-:S04]  /*0c90*/  SHF.R.U32.HI R3, RZ, 0x17, R0 ;  /* 0x00000017ff037819 */ /* 0x000fc80000011600 */
[----:B------:R-:W-:-:S05]  /*0ca0*/  LOP3.LUT R3, R3, 0xff, RZ, 0xc0, !PT ;  /* 0x000000ff03037812 */ /* 0x000fca00078ec0ff */
[----:B------:R-:W-:-:S05]  /*0cb0*/  IMAD.IADD R9, R3, 0x1, R6 ;  /* 0x0000000103097824 */ /* 0x000fca00078e0206 */
[----:B------:R-:W-:-:S04]  /*0cc0*/  IADD3 R3, PT, PT, R9, -0x1, RZ ;  /* 0xffffffff09037810 */ /* 0x000fc80007ffe0ff */
[----:B------:R-:W-:-:S13]  /*0cd0*/  ISETP.GE.U32.AND P0, PT, R3, 0xfe, PT ;  /* 0x000000fe0300780c */ /* 0x000fda0003f06070 */
[----:B------:R-:W-:Y:S05]  /*0ce0*/  @!P0 BRA `(.L_x_15) ;  /* 0x0000000000808947 */ /* 0x000fea0003800000 */
[----:B------:R-:W-:-:S13]  /*0cf0*/  ISETP.GT.AND P0, PT, R9, 0xfe, PT ;  /* 0x000000fe0900780c */ /* 0x000fda0003f04270 */
[----:B------:R-:W-:Y:S05]  /*0d00*/  @P0 BRA `(.L_x_16) ;  /* 0x00000000006c0947 */ /* 0x000fea0003800000 */
[----:B------:R-:W-:-:S13]  /*0d10*/  ISETP.GE.AND P0, PT, R9, 0x1, PT ;  /* 0x000000010900780c */ /* 0x000fda0003f06270 */
[----:B------:R-:W-:Y:S05]  /*0d20*/  @P0 BRA `(.L_x_17) ;  /* 0x0000000000740947 */ /* 0x000fea0003800000 */
[----:B------:R-:W-:Y:S02]  /*0d30*/  ISETP.GE.AND P0, PT, R9, -0x18, PT ;  /* 0xffffffe80900780c */ /* 0x000fe40003f06270 */
[----:B------:R-:W-:-:S11]  /*0d40*/  LOP3.LUT R0, R0, 0x80000000, RZ, 0xc0, !PT ;  /* 0x8000000000007812 */ /* 0x000fd600078ec0ff */
[----:B------:R-:W-:Y:S05]  /*0d50*/  @!P0 BRA `(.L_x_17) ;  /* 0x0000000000688947 */ /* 0x000fea0003800000 */
[CCC-:B------:R-:W-:Y:S01]  /*0d60*/  FFMA.RZ R3, R12.reuse, R8.reuse, R7.reuse ;  /* 0x000000080c037223 */ /* 0x1c0fe2000000c007 */
[CCC-:B------:R-:W-:Y:S01]  /*0d70*/  FFMA.RM R6, R12.reuse, R8.reuse, R7.reuse ;  /* 0x000000080c067223 */ /* 0x1c0fe20000004007 */
[C---:B------:R-:W-:Y:S02]  /*0d80*/  ISETP.NE.AND P2, PT, R9.reuse, RZ, PT ;  /* 0x000000ff0900720c */ /* 0x040fe40003f45270 */
[----:B------:R-:W-:Y:S02]  /*0d90*/  ISETP.NE.AND P1, PT, R9, RZ, PT ;  /* 0x000000ff0900720c */ /* 0x000fe40003f25270 */
[----:B------:R-:W-:Y:S01]  /*0da0*/  LOP3.LUT R5, R3, 0x7fffff, RZ, 0xc0, !PT ;  /* 0x007fffff03057812 */ /* 0x000fe200078ec0ff */
[----:B------:R-:W-:Y:S01]  /*0db0*/  FFMA.RP R3, R12, R8, R7 ;  /* 0x000000080c037223 */ /* 0x000fe20000008007 */
[C---:B------:R-:W-:Y:S01]  /*0dc0*/  VIADD R8, R9.reuse, 0x20 ;  /* 0x0000002009087836 */ /* 0x040fe20000000000 */
[----:B------:R-:W-:Y:S02]  /*0dd0*/  IADD3 R7, PT, PT, -R9, RZ, RZ ;  /* 0x000000ff09077210 */ /* 0x000fe40007ffe1ff */
[----:B------:R-:W-:-:S02]  /*0de0*/  LOP3.LUT R5, R5, 0x800000, RZ, 0xfc, !PT ;  /* 0x0080000005057812 */ /* 0x000fc400078efcff */
[----:B------:R-:W-:Y:S02]  /*0df0*/  FSETP.NEU.FTZ.AND P0, PT, R3, R6, PT ;  /* 0x000000060300720b */ /* 0x000fe40003f1d000 */
[----:B------:R-:W-:Y:S02]  /*0e00*/  SHF.L.U32 R8, R5, R8, RZ ;  /* 0x0000000805087219 */ /* 0x000fe400000006ff */
[----:B------:R-:W-:Y:S02]  /*0e10*/  SEL R6, R7, RZ, P2 ;  /* 0x000000ff07067207 */ /* 0x000fe40001000000 */
[----:B------:R-:W-:Y:S02]  /*0e20*/  ISETP.NE.AND P1, PT, R8, RZ, P1 ;  /* 0x000000ff0800720c */ /* 0x000fe40000f25270 */
[----:B------:R-:W-:Y:S02]  /*0e30*/  SHF.R.U32.HI R6, RZ, R6, R5 ;  /* 0x00000006ff067219 */ /* 0x000fe40000011605 */
[----:B------:R-:W-:-:S02]  /*0e40*/  PLOP3.LUT P0, PT, P0, P1, PT, 0xf8, 0x8f ;  /* 0x00000000008f781c */ /* 0x000fc40000703f70 */
[----:B------:R-:W-:Y:S02]  /*0e50*/  SHF.R.U32.HI R8, RZ, 0x1, R6 ;  /* 0x00000001ff087819 */ /* 0x000fe40000011606 */
[----:B------:R-:W-:-:S04]  /*0e60*/  SEL R3, RZ, 0x1, !P0 ;  /* 0x00000001ff037807 */ /* 0x000fc80004000000 */
[----:B------:R-:W-:-:S04]  /*0e70*/  LOP3.LUT R3, R3, 0x1, R8, 0xf8, !PT ;  /* 0x0000000103037812 */ /* 0x000fc800078ef808 */
[----:B------:R-:W-:-:S05]  /*0e80*/  LOP3.LUT R3, R3, R6, RZ, 0xc0, !PT ;  /* 0x0000000603037212 */ /* 0x000fca00078ec0ff */
[----:B------:R-:W-:-:S05]  /*0e90*/  IMAD.IADD R3, R8, 0x1, R3 ;  /* 0x0000000108037824 */ /* 0x000fca00078e0203 */
[----:B------:R-:W-:Y:S01]  /*0ea0*/  LOP3.LUT R0, R3, R0, RZ, 0xfc, !PT ;  /* 0x0000000003007212 */ /* 0x000fe200078efcff */
[----:B------:R-:W-:Y:S06]  /*0eb0*/  BRA `(.L_x_17) ;  /* 0x0000000000107947 */ /* 0x000fec0003800000 */
.L_x_16:
[----:B------:R-:W-:-:S04]  /*0ec0*/  LOP3.LUT R0, R0, 0x80000000, RZ, 0xc0, !PT ;  /* 0x8000000000007812 */ /* 0x000fc800078ec0ff */
[----:B------:R-:W-:Y:S01]  /*0ed0*/  LOP3.LUT R0, R0, 0x7f800000, RZ, 0xfc, !PT ;  /* 0x7f80000000007812 */ /* 0x000fe200078efcff */
[----:B------:R-:W-:Y:S06]  /*0ee0*/  BRA `(.L_x_17) ;  /* 0x0000000000047947 */ /* 0x000fec0003800000 */
.L_x_15:
[----:B------:R-:W-:-:S07]  /*0ef0*/  LEA R0, R6, R0, 0x17 ;  /* 0x0000000006007211 */ /* 0x000fce00078eb8ff */
.L_x_17:
[----:B------:R-:W-:Y:S05]  /*0f00*/  BSYNC.RECONVERGENT B2 ;  /* 0x0000000000027941 */ /* 0x000fea0003800200 */
.L_x_14:
[----:B------:R-:W-:Y:S05]  /*0f10*/  BRA `(.L_x_18) ;  /* 0x0000000000207947 */ /* 0x000fea0003800000 */
.L_x_13:
[----:B------:R-:W-:-:S04]  /*0f20*/  LOP3.LUT R0, R3, 0x80000000, R0, 0x48, !PT ;  /* 0x8000000003007812 */ /* 0x000fc800078e4800 */
[----:B------:R-:W-:Y:S01]  /*0f30*/  LOP3.LUT R0, R0, 0x7f800000, RZ, 0xfc, !PT ;  /* 0x7f80000000007812 */ /* 0x000fe200078efcff */
[----:B------:R-:W-:Y:S06]  /*0f40*/  BRA `(.L_x_18) ;  /* 0x0000000000147947 */ /* 0x000fec0003800000 */
.L_x_12:
[----:B------:R-:W-:Y:S01]  /*0f50*/  LOP3.LUT R0, R3, 0x80000000, R0, 0x48, !PT ;  /* 0x8000000003007812 */ /* 0x000fe200078e4800 */
[----:B------:R-:W-:Y:S06]  /*0f60*/  BRA `(.L_x_18) ;  /* 0x00000000000c7947 */ /* 0x000fec0003800000 */
.L_x_11:
[----:B------:R-:W0:Y:S01]  /*0f70*/  MUFU.RSQ R0, -QNAN ;  /* 0xffc0000000007908 */ /* 0x000e220000001400 */
[----:B------:R-:W-:Y:S05]  /*0f80*/  BRA `(.L_x_18) ;  /* 0x0000000000047947 */ /* 0x000fea0003800000 */
.L_x_10:
[----:B------:R-:W-:-:S07]  /*0f90*/  FADD.FTZ R0, R0, R3 ;  /* 0x0000000300007221 */ /* 0x000fce0000010000 */
.L_x_18:
[----:B------:R-:W-:Y:S05]  /*0fa0*/  BSYNC.RECONVERGENT B1 ;  /* 0x0000000000017941 */ /* 0x000fea0003800200 */
.L_x_8:
[----:B------:R-:W-:-:S04]  /*0fb0*/  IMAD.MOV.U32 R5, RZ, RZ, 0x0 ;  /* 0x00000000ff057424 */ /* 0x000fc800078e00ff */
[----:B0-----:R-:W-:Y:S05]  /*0fc0*/  RET.REL.NODEC R4 `(_Z19flash_online_kernelPK6__halfS1_S1_Pfiiii) ;  /* 0xfffffff0040c7950 */ /* 0x001fea0003c3ffff */
.L_x_19:
[----:B------:R-:W-:-:S00]  /*0fd0*/  BRA `(.L_x_19) ;  /* 0xfffffffc00fc7947 */ /* 0x000fc0000383ffff */
[----:B------:R-:W-:-:S00]  /*0fe0*/  NOP ;  /* 0x0000000000007918 */ /* 0x000fc00000000000 */
        /* <DEDUP_REMOVED lines=9> */
.L_x_65:


//--------------------- .text._Z16naive_out_kernelPKfPK6__halfPfiiii --------------------------
	.section	.text._Z16naive_out_kernelPKfPK6__halfPfiiii,"ax",@progbits
	.align	128
        .global         _Z16naive_out_kernelPKfPK6__halfPfiiii
        .type           _Z16naive_out_kernelPKfPK6__halfPfiiii,@function
        .size           _Z16naive_out_kernelPKfPK6__halfPfiiii,(.L_x_68 - _Z16naive_out_kernelPKfPK6__halfPfiiii)
        .other          _Z16naive_out_kernelPKfPK6__halfPfiiii,@"STO_CUDA_ENTRY STV_DEFAULT"
_Z16naive_out_kernelPKfPK6__halfPfiiii:
.text._Z16naive_out_kernelPKfPK6__halfPfiiii:
[----:B------:R-:W-:Y:S01]  /*0000*/  LDC R1, c[0x0][0x37c] ;  /* 0x0000df00ff017b82 */ /* 0x000fe20000000800 */
[----:B------:R-:W0:Y:S07]  /*0010*/  S2R R12, SR_TID.X ;  /* 0x00000000000c7919 */ /* 0x000e2e0000002100 */
[----:B------:R-:W0:Y:S01]  /*0020*/  LDC.64 R16, c[0x0][0x3a0] ;  /* 0x0000e800ff107b82 */ /* 0x000e220000000a00 */
[----:B------:R-:W1:Y:S07]  /*0030*/  LDCU UR6, c[0x0][0x39c] ;  /* 0x00007380ff0677ac */ /* 0x000e6e0008000800 */
[----:B------:R-:W-:Y:S08]  /*0040*/  S2UR UR4, SR_CTAID.X ;  /* 0x00000000000479c3 */ /* 0x000ff00000002500 */
[----:B------:R-:W1:Y:S01]  /*0050*/  S2UR UR5, SR_CTAID.Y ;  /* 0x00000000000579c3 */ /* 0x000e620000002600 */
[----:B0-----:R-:W-:Y:S01]  /*0060*/  ISETP.GE.AND P0, PT, R12, R17, PT ;  /* 0x000000110c00720c */ /* 0x001fe20003f06270 */
[----:B-1----:R-:W-:-:S12]  /*0070*/  UIMAD UR4, UR4, UR6, UR5 ;  /* 0x00000006040472a4 */ /* 0x002fd8000f8e0205 */
[----:B------:R-:W-:Y:S05]  /*0080*/  @P0 EXIT ;  /* 0x000000000000094d */ /* 0x000fea0003800000 */
[----:B------:R-:W0:Y:S01]  /*0090*/  S2R R3, SR_CTAID.Z ;  /* 0x0000000000037919 */ /* 0x000e220000002700 */
[C---:B------:R-:W-:Y:S01]  /*00a0*/  ISETP.GT.AND P0, PT, R16.reuse, RZ, PT ;  /* 0x000000ff1000720c */ /* 0x040fe20003f04270 */
[----:B------:R-:W1:Y:S01]  /*00b0*/  LDCU UR5, c[0x0][0x360] ;  /* 0x00006c00ff0577ac */ /* 0x000e620008000800 */
[----:B------:R-:W2:Y:S01]  /*00c0*/  LDCU.64 UR6, c[0x0][0x358] ;  /* 0x00006b00ff0677ac */ /* 0x000ea20008000a00 */
[----:B0-----:R-:W-:-:S04]  /*00d0*/  IMAD R0, R16, UR4, R3 ;  /* 0x0000000410007c24 */ /* 0x001fc8000f8e0203 */
[----:B------:R-:W-:-:S06]  /*00e0*/  IMAD R13, R0, R16, RZ ;  /* 0x00000010000d7224 */ /* 0x000fcc00078e02ff */
[----:B-12---:R-:W-:Y:S05]  /*00f0*/  @P0 BRA `(.L_x_20) ;  /* 0x0000000000200947 */ /* 0x006fea0003800000 */
[----:B------:R-:W0:Y:S02]  /*0100*/  LDC.64 R4, c[0x0][0x390] ;  /* 0x0000e400ff047b82 */ /* 0x000e240000000a00 */
.L_x_21:
[----:B-1----:R-:W-:Y:S01]  /*0110*/  IMAD R3, R0, R17, R12 ;  /* 0x0000001100037224 */ /* 0x002fe200078e020c */
[----:B------:R-:W-:-:S03]  /*0120*/  IADD3 R12, PT, PT, R12, UR5, RZ ;  /* 0x000000050c0c7c10 */ /* 0x000fc6000fffe0ff */
[----:B0-----:R-:W-:Y:S01]  /*0130*/  IMAD.WIDE R2, R3, 0x4, R4 ;  /* 0x0000000403027825 */ /* 0x001fe200078e0204 */
[----:B------:R-:W-:-:S04]  /*0140*/  ISETP.GE.AND P0, PT, R12, R17, PT ;  /* 0x000000110c00720c */ /* 0x000fc80003f06270 */
[----:B------:R1:W-:Y:S09]  /*0150*/  STG.E desc[UR6][R2.64], RZ ;  /* 0x000000ff02007986 */ /* 0x0003f2000c101906 */
[----:B------:R-:W-:Y:S05]  /*0160*/  @!P0 BRA `(.L_x_21) ;  /* 0xfffffffc00e88947 */ /* 0x000fea000383ffff */
[----:B------:R-:W-:Y:S05]  /*0170*/  EXIT ;  /* 0x000000000000794d */ /* 0x000fea0003800000 */
.L_x_20:
[C---:B------:R-:W-:Y:S01]  /*0180*/  IMAD R17, R16.reuse, R17, RZ ;  /* 0x0000001110117224 */ /* 0x040fe200078e02ff */
[C---:B------:R-:W-:Y:S02]  /*0190*/  LOP3.LUT R14, R16.reuse, 0x7ffffff8, RZ, 0xc0, !PT ;  /* 0x7ffffff8100e7812 */ /* 0x040fe400078ec0ff */
[----:B------:R-:W-:Y:S01]  /*01a0*/  LOP3.LUT R15, R16, 0x7, RZ, 0xc0, !PT ;  /* 0x00000007100f7812 */ /* 0x000fe200078ec0ff */
[----:B------:R-:W-:Y:S01]  /*01b0*/  IMAD R17, R17, UR4, RZ ;  /* 0x0000000411117c24 */ /* 0x000fe2000f8e02ff */
[----:B------:R-:W-:-:S07]  /*01c0*/  IADD3 R16, PT, PT, -R14, RZ, RZ ;  /* 0x000000ff0e107210 */ /* 0x000fce0007ffe1ff */
.L_x_26:
[----:B0-----:R-:W0:Y:S01]  /*01d0*/  LDC R18, c[0x0][0x3a0] ;  /* 0x0000e800ff127b82 */ /* 0x001e220000000800 */
[----:B------:R-:W-:Y:S01]  /*01e0*/  HFMA2 R23, -RZ, RZ, 0, 0 ;  /* 0x00000000ff177431 */ /* 0x000fe200000001ff */
[----:B------:R-:W-:Y:S02]  /*01f0*/  MOV R4, RZ ;  /* 0x000000ff00047202 */ /* 0x000fe40000000f00 */
[----:B0-----:R-:W-:-:S13]  /*0200*/  ISETP.GE.U32.AND P0, PT, R18, 0x8, PT ;  /* 0x000000081200780c */ /* 0x001fda0003f06070 */
[----:B------:R-:W-:Y:S05]  /*0210*/  @!P0 BRA `(.L_x_22) ;  /* 0x0000000000d88947 */ /* 0x000fea0003800000 */
[----:B------:R-:W-:Y:S02]  /*0220*/  IADD3 R20, PT, PT, R17, R12, RZ ;  /* 0x0000000c11147210 */ /* 0x000fe40007ffe0ff */
[----:B------:R-:W-:Y:S02]  /*0230*/  MOV R23, RZ ;  /* 0x000000ff00177202 */ /* 0x000fe40000000f00 */
[----:B------:R-:W-:Y:S02]  /*0240*/  MOV R19, R13 ;  /* 0x0000000d00137202 */ /* 0x000fe40000000f00 */
[----:B------:R-:W-:-:S07]  /*0250*/  MOV R22, R16 ;  /* 0x0000001000167202 */ /* 0x000fce0000000f00 */
.L_x_23:
[----:B------:R-:W0:Y:S08]  /*0260*/  LDC.64 R8, c[0x0][0x388] ;  /* 0x0000e200ff087b82 */ /* 0x000e300000000a00 */
[----:B------:R-:W1:Y:S08]  /*0270*/  LDC.64 R2, c[0x0][0x380] ;  /* 0x0000e000ff027b82 */ /* 0x000e700000000a00 */
[----:B------:R-:W2:Y:S01]  /*0280*/  LDC R21, c[0x0][0x3a4] ;  /* 0x0000e900ff157b82 */ /* 0x000ea20000000800 */
[----:B0-----:R-:W-:-:S05]  /*0290*/  IMAD.WIDE R8, R20, 0x2, R8 ;  /* 0x0000000214087825 */ /* 0x001fca00078e0208 */
[----:B------:R-:W3:Y:S01]  /*02a0*/  LDG.E.U16 R6, desc[UR6][R8.64] ;  /* 0x0000000608067981 */ /* 0x000ee2000c1e1500 */
[----:B-1----:R-:W-:-:S05]  /*02b0*/  IMAD.WIDE R2, R19, 0x4, R2 ;  /* 0x0000000413027825 */ /* 0x002fca00078e0202 */
[----:B------:R-:W4:Y:S01]  /*02c0*/  LDG.E R28, desc[UR6][R2.64] ;  /* 0x00000006021c7981 */ /* 0x000f22000c1e1900 */
[----:B--2---:R-:W-:-:S03]  /*02d0*/  IMAD.WIDE R24, R21, 0x2, R8 ;  /* 0x0000000215187825 */ /* 0x004fc600078e0208 */
[----:B------:R-:W2:Y:S04]  /*02e0*/  LDG.E R27, desc[UR6][R2.64+0x4] ;  /* 0x00000406021b7981 */ /* 0x000ea8000c1e1900 */
[----:B------:R4:W5:Y:S01]  /*02f0*/  LDG.E.U16 R29, desc[UR6][R24.64] ;  /* 0x00000006181d7981 */ /* 0x000962000c1e1500 */
[----:B------:R-:W-:-:S05]  /*0300*/  IMAD.WIDE R10, R21, 0x2, R24 ;  /* 0x00000002150a7825 */ /* 0x000fca00078e0218 */
[----:B------:R0:W2:Y:S01]  /*0310*/  LDG.E.U16 R26, desc[UR6][R10.64] ;  /* 0x000000060a1a7981 */ /* 0x0000a2000c1e1500 */
[----:B------:R-:W-:-:S04]  /*0320*/  IMAD.WIDE R4, R21, 0x2, R10 ;  /* 0x0000000215047825 */ /* 0x000fc800078e020a */
[----:B---3--:R-:W-:Y:S02]  /*0330*/  HADD2.F32 R8, -RZ, R6.H0_H0 ;  /* 0x20000006ff087230 */ /* 0x008fe40000004100 */
[----:B------:R-:W-:-:S04]  /*0340*/  IMAD.WIDE R6, R21, 0x2, R4 ;  /* 0x0000000215067825 */ /* 0x000fc800078e0204 */
[----:B----4-:R-:W-:Y:S01]  /*0350*/  FFMA R24, R28, R8, R23 ;  /* 0x000000081c187223 */ /* 0x010fe20000000017 */
[----:B------:R-:W-:Y:S01]  /*0360*/  IMAD.WIDE R8, R21, 0x2, R6 ;  /* 0x0000000215087825 */ /* 0x000fe200078e0206 */
[----:B------:R1:W3:Y:S04]  /*0370*/  LDG.E.U16 R28, desc[UR6][R4.64] ;  /* 0x00000006041c7981 */ /* 0x0002e8000c1e1500 */
[----:B------:R-:W4:Y:S01]  /*0380*/  LDG.E R23, desc[UR6][R2.64+0x8] ;  /* 0x0000080602177981 */ /* 0x000f22000c1e1900 */
[----:B-----5:R-:W-:-:S03]  /*0390*/  HADD2.F32 R29, -RZ, R29.H0_H0 ;  /* 0x2000001dff1d7230 */ /* 0x020fc60000004100 */
[----:B------:R-:W5:Y:S01]  /*03a0*/  LDG.E.U16 R6, desc[UR6][R6.64] ;  /* 0x0000000606067981 */ /* 0x000f62000c1e1500 */
[----:B0-----:R-:W-:-:S04]  /*03b0*/  IMAD.WIDE R10, R21, 0x2, R8 ;  /* 0x00000002150a7825 */ /* 0x001fc800078e0208 */
[----:B--2---:R-:W-:Y:S01]  /*03c0*/  FFMA R24, R27, R29, R24 ;  /* 0x0000001d1b187223 */ /* 0x004fe20000000018 */
[----:B------:R-:W2:Y:S04]  /*03d0*/  LDG.E.U16 R25, desc[UR6][R8.64] ;  /* 0x0000000608197981 */ /* 0x000ea8000c1e1500 */
[----:B------:R-:W2:Y:S01]  /*03e0*/  LDG.E R27, desc[UR6][R2.64+0xc] ;  /* 0x00000c06021b7981 */ /* 0x000ea2000c1e1900 */
[----:B-1----:R-:W-:-:S03]  /*03f0*/  IMAD.WIDE R4, R21, 0x2, R10 ;  /* 0x0000000215047825 */ /* 0x002fc600078e020a */
[----:B------:R-:W2:Y:S04]  /*0400*/  LDG.E R7, desc[UR6][R2.64+0x14] ;  /* 0x0000140602077981 */ /* 0x000ea8000c1e1900 */
[----:B------:R-:W2:Y:S04]  /*0410*/  LDG.E R8, desc[UR6][R2.64+0x10] ;  /* 0x0000100602087981 */ /* 0x000ea8000c1e1900 */
[----:B------:R-:W2:Y:S04]  /*0420*/  LDG.E.U16 R9, desc[UR6][R10.64] ;  /* 0x000000060a097981 */ /* 0x000ea8000c1e1500 */
[----:B------:R-:W2:Y:S04]  /*0430*/  LDG.E.U16 R4, desc[UR6][R4.64] ;  /* 0x0000000604047981 */ /* 0x000ea8000c1e1500 */
[----:B------:R-:W2:Y:S04]  /*0440*/  LDG.E R29, desc[UR6][R2.64+0x18] ;  /* 0x00001806021d7981 */ /* 0x000ea8000c1e1900 */
[----:B------:R-:W2:Y:S01]  /*0450*/  LDG.E R2, desc[UR6][R2.64+0x1c] ;  /* 0x00001c0602027981 */ /* 0x000ea2000c1e1900 */
[----:B------:R-:W-:Y:S01]  /*0460*/  HADD2.F32 R26, -RZ, R26.H0_H0 ;  /* 0x2000001aff1a7230 */ /* 0x000fe20000004100 */
[----:B------:R-:W-:-:S04]  /*0470*/  IADD3 R22, PT, PT, R22, 0x8, RZ ;  /* 0x0000000816167810 */ /* 0x000fc80007ffe0ff */
[----:B------:R-:W-:Y:S02]  /*0480*/  ISETP.NE.AND P0, PT, R22, RZ, PT ;  /* 0x000000ff1600720c */ /* 0x000fe40003f05270 */
[----:B------:R-:W-:Y:S02]  /*0490*/  LEA R20, R21, R20, 0x3 ;  /* 0x0000001415147211 */ /* 0x000fe400078e18ff */
[----:B------:R-:W-:Y:S01]  /*04a0*/  IADD3 R19, PT, PT, R19, 0x8, RZ ;  /* 0x0000000813137810 */ /* 0x000fe20007ffe0ff */
[----:B---3--:R-:W-:Y:S02]  /*04b0*/  HADD2.F32 R28, -RZ, R28.H0_H0 ;  /* 0x2000001cff1c7230 */ /* 0x008fe40000004100 */
[----:B----4-:R-:W-:Y:S01]  /*04c0*/  FFMA R24, R23, R26, R24 ;  /* 0x0000001a17187223 */ /* 0x010fe20000000018 */
[----:B-----5:R-:W-:Y:S02]  /*04d0*/  HADD2.F32 R6, -RZ, R6.H0_H0 ;  /* 0x20000006ff067230 */ /* 0x020fe40000004100 */
[----:B--2---:R-:W-:-:S02]  /*04e0*/  HADD2.F32 R25, -RZ, R25.H0_H0 ;  /* 0x20000019ff197230 */ /* 0x004fc40000004100 */
[----:B------:R-:W-:-:S04]  /*04f0*/  FFMA R27, R27, R28, R24 ;  /* 0x0000001c1b1b7223 */ /* 0x000fc80000000018 */
[----:B------:R-:W-:Y:S01]  /*0500*/  FFMA R6, R8, R6, R27 ;  /* 0x0000000608067223 */ /* 0x000fe2000000001b */
[----:B------:R-:W-:-:S03]  /*0510*/  HADD2.F32 R9, -RZ, R9.H0_H0 ;  /* 0x20000009ff097230 */ /* 0x000fc60000004100 */
[----:B------:R-:W-:Y:S01]  /*0520*/  FFMA R6, R7, R25, R6 ;  /* 0x0000001907067223 */ /* 0x000fe20000000006 */
[----:B------:R-:W-:-:S03]  /*0530*/  HADD2.F32 R4, -RZ, R4.H0_H0 ;  /* 0x20000004ff047230 */ /* 0x000fc60000004100 */
[----:B------:R-:W-:-:S04]  /*0540*/  FFMA R9, R29, R9, R6 ;  /* 0x000000091d097223 */ /* 0x000fc80000000006 */
[----:B------:R-:W-:Y:S01]  /*0550*/  FFMA R23, R2, R4, R9 ;  /* 0x0000000402177223 */ /* 0x000fe20000000009 */
[----:B------:R-:W-:Y:S06]  /*0560*/  @P0 BRA `(.L_x_23) ;  /* 0xfffffffc003c0947 */ /* 0x000fec000383ffff */
[----:B------:R-:W-:-:S07]  /*0570*/  MOV R4, R14 ;  /* 0x0000000e00047202 */ /* 0x000fce0000000f00 */
.L_x_22:
[----:B------:R-:W-:-:S13]  /*0580*/  ISETP.NE.AND P0, PT, R15, RZ, PT ;  /* 0x000000ff0f00720c */ /* 0x000fda0003f05270 */
[----:B------:R-:W-:Y:S05]  /*0590*/  @!P0 BRA `(.L_x_24) ;  /* 0x0000000400048947 */ /* 0x000fea0003800000 */
[----:B------:R-:W-:Y:S02]  /*05a0*/  IADD3 R2, PT, PT, R15, -0x1, RZ ;  /* 0xffffffff0f027810 */ /* 0x000fe40007ffe0ff */
[----:B------:R-:W-:Y:S02]  /*05b0*/  LOP3.LUT P1, R19, R18, 0x3, RZ, 0xc0, !PT ;  /* 0x0000000312137812 */ /* 0x000fe4000782c0ff */
[----:B------:R-:W-:-:S13]  /*05c0*/  ISETP.GE.U32.AND P0, PT, R2, 0x3, PT ;  /* 0x000000030200780c */ /* 0x000fda0003f06070 */
[----:B------:R-:W-:Y:S05]  /*05d0*/  @!P0 BRA `(.L_x_25) ;  /* 0x0000000000708947 */ /* 0x000fea0003800000 */
[----:B------:R-:W0:Y:S01]  /*05e0*/  LDC R21, c[0x0][0x3a4] ;  /* 0x0000e900ff157b82 */ /* 0x000e220000000800 */
[----:B------:R-:W-:Y:S01]  /*05f0*/  IMAD R2, R18, UR4, R4 ;  /* 0x0000000412027c24 */ /* 0x000fe2000f8e0204 */
[----:B------:R-:W-:-:S06]  /*0600*/  IADD3 R5, PT, PT, R13, R4, RZ ;  /* 0x000000040d057210 */ /* 0x000fcc0007ffe0ff */
[----:B------:R-:W1:Y:S08]  /*0610*/  LDC.64 R8, c[0x0][0x388] ;  /* 0x0000e200ff087b82 */ /* 0x000e700000000a00 */
[----:B------:R-:W2:Y:S01]  /*0620*/  LDC.64 R6, c[0x0][0x380] ;  /* 0x0000e000ff067b82 */ /* 0x000ea20000000a00 */
[----:B0-----:R-:W-:-:S04]  /*0630*/  IMAD R3, R2, R21, R12 ;  /* 0x0000001502037224 */ /* 0x001fc800078e020c */
[----:B-1----:R-:W-:-:S04]  /*0640*/  IMAD.WIDE R8, R3, 0x2, R8 ;  /* 0x0000000203087825 */ /* 0x002fc800078e0208 */
[----:B------:R-:W-:Y:S02]  /*0650*/  IMAD.WIDE R2, R21, 0x2, R8 ;  /* 0x0000000215027825 */ /* 0x000fe400078e0208 */
[----:B------:R-:W3:Y:S02]  /*0660*/  LDG.E.U16 R8, desc[UR6][R8.64] ;  /* 0x0000000608087981 */ /* 0x000ee4000c1e1500 */
[----:B--2---:R-:W-:-:S04]  /*0670*/  IMAD.WIDE R6, R5, 0x4, R6 ;  /* 0x0000000405067825 */ /* 0x004fc800078e0206 */
[C---:B------:R-:W-:Y:S01]  /*0680*/  IMAD.WIDE R10, R21.reuse, 0x2, R2 ;  /* 0x00000002150a7825 */ /* 0x040fe200078e0202 */
[----:B------:R-:W2:Y:S04]  /*0690*/  LDG.E R22, desc[UR6][R6.64] ;  /* 0x0000000606167981 */ /* 0x000ea8000c1e1900 */
[----:B------:R-:W4:Y:S01]  /*06a0*/  LDG.E.U16 R2, desc[UR6][R2.64] ;  /* 0x0000000602027981 */ /* 0x000f22000c1e1500 */
[----:B------:R-:W-:-:S03]  /*06b0*/  IMAD.WIDE R20, R21, 0x2, R10 ;  /* 0x0000000215147825 */ /* 0x000fc600078e020a */
[----:B------:R-:W5:Y:S04]  /*06c0*/  LDG.E.U16 R10, desc[UR6][R10.64] ;  /* 0x000000060a0a7981 */ /* 0x000f68000c1e1500 */
[----:B------:R-:W5:Y:S04]  /*06d0*/  LDG.E R24, desc[UR6][R6.64+0x4] ;  /* 0x0000040606187981 */ /* 0x000f68000c1e1900 */
[----:B------:R-:W5:Y:S04]  /*06e0*/  LDG.E.U16 R20, desc[UR6][R20.64] ;  /* 0x0000000614147981 */ /* 0x000f68000c1e1500 */
[----:B------:R-:W5:Y:S04]  /*06f0*/  LDG.E R26, desc[UR6][R6.64+0x8] ;  /* 0x00000806061a7981 */ /* 0x000f68000c1e1900 */
[----:B------:R-:W5:Y:S01]  /*0700*/  LDG.E R25, desc[UR6][R6.64+0xc] ;  /* 0x00000c0606197981 */ /* 0x000f62000c1e1900 */
[----:B------:R-:W-:Y:S01]  /*0710*/  IADD3 R4, PT, PT, R4, 0x4, RZ ;  /* 0x0000000404047810 */ /* 0x000fe20007ffe0ff */
[----:B---3--:R-:W-:-:S05]  /*0720*/  HADD2.F32 R5, -RZ, R8.H0_H0 ;  /* 0x20000008ff057230 */ /* 0x008fca0000004100 */
[----:B--2---:R-:W-:Y:S01]  /*0730*/  FFMA R5, R22, R5, R23 ;  /* 0x0000000516057223 */ /* 0x004fe20000000017 */
[----:B----4-:R-:W-:Y:S02]  /*0740*/  HADD2.F32 R8, -RZ, R2.H0_H0 ;  /* 0x20000002ff087230 */ /* 0x010fe40000004100 */
[----:B-----5:R-:W-:-:S03]  /*0750*/  HADD2.F32 R2, -RZ, R10.H0_H0 ;  /* 0x2000000aff027230 */ /* 0x020fc60000004100 */
[----:B------:R-:W-:Y:S01]  /*0760*/  FFMA R5, R24, R8, R5 ;  /* 0x0000000818057223 */ /* 0x000fe20000000005 */
[----:B------:R-:W-:-:S03]  /*0770*/  HADD2.F32 R23, -RZ, R20.H0_H0 ;  /* 0x20000014ff177230 */ /* 0x000fc60000004100 */
[----:B------:R-:W-:-:S04]  /*0780*/  FFMA R2, R26, R2, R5 ;  /* 0x000000021a027223 */ /* 0x000fc80000000005 */
[----:B------:R-:W-:-:S07]  /*0790*/  FFMA R23, R25, R23, R2 ;  /* 0x0000001719177223 */ /* 0x000fce0000000002 */
.L_x_25:
[----:B------:R-:W-:Y:S05]  /*07a0*/  @!P1 BRA `(.L_x_24) ;  /* 0x0000000000809947 */ /* 0x000fea0003800000 */
[----:B------:R-:W-:Y:S01]  /*07b0*/  ISETP.NE.AND P0, PT, R19, 0x1, PT ;  /* 0x000000011300780c */ /* 0x000fe20003f05270 */
[----:B------:R-:W0:Y:S01]  /*07c0*/  LDC.64 R20, c[0x0][0x388] ;  /* 0x0000e200ff147b82 */ /* 0x000e220000000a00 */
[----:B------:R-:W-:-:S07]  /*07d0*/  LOP3.LUT P1, RZ, R18, 0x1, RZ, 0xc0, !PT ;  /* 0x0000000112ff7812 */ /* 0x000fce000782c0ff */
[----:B------:R-:W1:Y:S04]  /*07e0*/  LDC.64 R8, c[0x0][0x380] ;  /* 0x0000e000ff087b82 */ /* 0x000e680000000a00 */
[----:B------:R-:W-:Y:S01]  /*07f0*/  @P0 IMAD R5, R18, UR4, R4 ;  /* 0x0000000412050c24 */ /* 0x000fe2000f8e0204 */
[----:B------:R-:W-:Y:S02]  /*0800*/  @P0 IADD3 R25, PT, PT, R13, R4, RZ ;  /* 0x000000040d190210 */ /* 0x000fe40007ffe0ff */
[----:B------:R-:W-:Y:S01]  /*0810*/  @P0 IADD3 R4, PT, PT, R4, 0x2, RZ ;  /* 0x0000000204040810 */ /* 0x000fe20007ffe0ff */
[----:B------:R-:W2:Y:S04]  /*0820*/  @P0 LDC R11, c[0x0][0x3a4] ;  /* 0x0000e900ff0b0b82 */ /* 0x000ea80000000800 */
[----:B------:R-:W-:-:S04]  /*0830*/  @P1 IMAD R19, R18, UR4, R4 ;  /* 0x0000000412131c24 */ /* 0x000fc8000f8e0204 */
[----:B------:R-:W3:Y:S08]  /*0840*/  @P1 LDC R22, c[0x0][0x3a4] ;  /* 0x0000e900ff161b82 */ /* 0x000ef00000000800 */
[----:B------:R-:W4:Y:S08]  /*0850*/  LDC.64 R2, c[0x0][0x388] ;  /* 0x0000e200ff027b82 */ /* 0x000f300000000a00 */
[----:B------:R-:W5:Y:S01]  /*0860*/  LDC.64 R6, c[0x0][0x380] ;  /* 0x0000e000ff067b82 */ /* 0x000f620000000a00 */
[----:B--2---:R-:W-:-:S04]  /*0870*/  @P0 IMAD R5, R5, R11, R12 ;  /* 0x0000000b05050224 */ /* 0x004fc800078e020c */
[----:B0-----:R-:W-:-:S04]  /*0880*/  @P0 IMAD.WIDE R20, R5, 0x2, R20 ;  /* 0x0000000205140825 */ /* 0x001fc800078e0214 */
[----:B---3--:R-:W-:Y:S01]  /*0890*/  @P1 IMAD R19, R19, R22, R12 ;  /* 0x0000001613131224 */ /* 0x008fe200078e020c */
[----:B------:R-:W2:Y:S01]  /*08a0*/  @P0 LDG.E.U16 R5, desc[UR6][R20.64] ;  /* 0x0000000614050981 */ /* 0x000ea2000c1e1500 */
[----:B------:R-:W-:-:S04]  /*08b0*/  @P0 IMAD.WIDE R10, R11, 0x2, R20 ;  /* 0x000000020b0a0825 */ /* 0x000fc800078e0214 */
[----:B-1----:R-:W-:Y:S01]  /*08c0*/  @P0 IMAD.WIDE R8, R25, 0x4, R8 ;  /* 0x0000000419080825 */ /* 0x002fe200078e0208 */
[----:B------:R-:W-:Y:S01]  /*08d0*/  @P1 IADD3 R25, PT, PT, R13, R4, RZ ;  /* 0x000000040d191210 */ /* 0x000fe20007ffe0ff */
[----:B------:R-:W3:Y:S02]  /*08e0*/  @P0 LDG.E.U16 R10, desc[UR6][R10.64] ;  /* 0x000000060a0a0981 */ /* 0x000ee4000c1e1500 */
[----:B----4-:R-:W-:Y:S02]  /*08f0*/  @P1 IMAD.WIDE R2, R19, 0x2, R2 ;  /* 0x0000000213021825 */ /* 0x010fe400078e0202 */
[----:B------:R-:W4:Y:S02]  /*0900*/  @P0 LDG.E R4, desc[UR6][R8.64] ;  /* 0x0000000608040981 */ /* 0x000f24000c1e1900 */
[----:B-----5:R-:W-:Y:S02]  /*0910*/  @P1 IMAD.WIDE R6, R25, 0x4, R6 ;  /* 0x0000000419061825 */ /* 0x020fe400078e0206 */
[----:B------:R-:W5:Y:S04]  /*0920*/  @P1 LDG.E.U16 R2, desc[UR6][R2.64] ;  /* 0x0000000602021981 */ /* 0x000f68000c1e1500 */
[----:B------:R-:W5:Y:S04]  /*0930*/  @P0 LDG.E R18, desc[UR6][R8.64+0x4] ;  /* 0x0000040608120981 */ /* 0x000f68000c1e1900 */
[----:B------:R-:W5:Y:S01]  /*0940*/  @P1 LDG.E R6, desc[UR6][R6.64] ;  /* 0x0000000606061981 */ /* 0x000f62000c1e1900 */
[----:B--2---:R-:W-:-:S02]  /*0950*/  @P0 HADD2.F32 R5, -RZ, R5.H0_H0 ;  /* 0x20000005ff050230 */ /* 0x004fc40000004100 */
[----:B---3--:R-:W-:-:S03]  /*0960*/  @P0 HADD2.F32 R19, -RZ, R10.H0_H0 ;  /* 0x2000000aff130230 */ /* 0x008fc60000004100 */
[----:B----4-:R-:W-:Y:S01]  /*0970*/  @P0 FFMA R5, R4, R5, R23 ;  /* 0x0000000504050223 */ /* 0x010fe20000000017 */
[----:B-----5:R-:W-:-:S03]  /*0980*/  @P1 HADD2.F32 R4, -RZ, R2.H0_H0 ;  /* 0x20000002ff041230 */ /* 0x020fc60000004100 */
[----:B------:R-:W-:-:S04]  /*0990*/  @P0 FFMA R23, R18, R19, R5 ;  /* 0x0000001312170223 */ /* 0x000fc80000000005 */
[----:B------:R-:W-:-:S07]  /*09a0*/  @P1 FFMA R23, R6, R4, R23 ;  /* 0x0000000406171223 */ /* 0x000fce0000000017 */
.L_x_24:
[----:B------:R-:W0:Y:S01]  /*09b0*/  LDC.64 R2, c[0x0][0x390] ;  /* 0x0000e400ff027b82 */ /* 0x000e220000000a00 */
[----:B------:R-:W1:Y:S02]  /*09c0*/  LDCU UR8, c[0x0][0x3a4] ;  /* 0x00007480ff0877ac */ /* 0x000e640008000800 */
[----:B-1----:R-:W-:Y:S01]  /*09d0*/  IMAD R5, R0, UR8, R12 ;  /* 0x0000000800057c24 */ /* 0x002fe2000f8e020c */
[----:B------:R-:W-:-:S03]  /*09e0*/  IADD3 R12, PT, PT, R12, UR5, RZ ;  /* 0x000000050c0c7c10 */ /* 0x000fc6000fffe0ff */
[----:B0-----:R-:W-:Y:S01]  /*09f0*/  IMAD.WIDE R2, R5, 0x4, R2 ;  /* 0x0000000405027825 */ /* 0x001fe200078e0202 */
[----:B------:R-:W-:-:S04]  /*0a00*/  ISETP.GE.AND P0, PT, R12, UR8, PT ;  /* 0x000000080c007c0c */ /* 0x000fc8000bf06270 */
[----:B------:R0:W-:Y:S09]  /*0a10*/  STG.E desc[UR6][R2.64], R23 ;  /* 0x0000001702007986 */ /* 0x0001f2000c101906 */
[----:B------:R-:W-:Y:S05]  /*0a20*/  @!P0 BRA `(.L_x_26) ;  /* 0xfffffff400e88947 */ /* 0x000fea000383ffff */
[----:B------:R-:W-:Y:S05]  /*0a30*/  EXIT ;  /* 0x000000000000794d */ /* 0x000fea0003800000 */
.L_x_27:
        /* <DEDUP_REMOVED lines=12> */
.L_x_68:


//--------------------- .text._Z22softmax_inplace_kernelPfiii --------------------------
	.section	.text._Z22softmax_inplace_kernelPfiii,"ax",@progbits
	.align	128
        .global         _Z22softmax_inplace_kernelPfiii
        .type           _Z22softmax_inplace_kernelPfiii,@function
        .size           _Z22softmax_inplace_kernelPfiii,(.L_x_66 - _Z22softmax_inplace_kernelPfiii)
        .other          _Z22softmax_inplace_kernelPfiii,@"STO_CUDA_ENTRY STV_DEFAULT"
_Z22softmax_inplace_kernelPfiii:
.text._Z22softmax_inplace_kernelPfiii:
[----:B------:R-:W-:Y:S01]  /*0000*/  LDC R1, c[0x0][0x37c] ;  /* 0x0000df00ff017b82 */ /* 0x000fe20000000800 */
[----:B------:R-:W0:Y:S07]  /*0010*/  S2R R2, SR_TID.X ;  /* 0x0000000000027919 */ /* 0x000e2e0000002100 */
[----:B------:R-:W-:Y:S01]  /*0020*/  S2UR UR4, SR_CTAID.X ;  /* 0x00000000000479c3 */ /* 0x000fe20000002500 */
[----:B------:R-:W1:Y:S01]  /*0030*/  LDCU UR7, c[0x0][0x38c] ;  /* 0x00007180ff0777ac */ /* 0x000e620008000800 */
[----:B------:R-:W-:Y:S01]  /*0040*/  BSSY.RECONVERGENT B0, `(.L_x_28) ;  /* 0x0000164000007945 */ /* 0x000fe20003800200 */
[----:B------:R-:W2:Y:S05]  /*0050*/  LDCU UR11, c[0x0][0x390] ;  /* 0x00007200ff0b77ac */ /* 0x000eaa0008000800 */
[----:B------:R-:W1:Y:S01]  /*0060*/  S2UR UR5, SR_CTAID.Y ;  /* 0x00000000000579c3 */ /* 0x000e620000002600 */
[----:B------:R-:W3:Y:S07]  /*0070*/  LDCU.64 UR12, c[0x0][0x358] ;  /* 0x00006b00ff0c77ac */ /* 0x000eee0008000a00 */
[----:B------:R-:W2:Y:S01]  /*0080*/  S2UR UR6, SR_CTAID.Z ;  /* 0x00000000000679c3 */ /* 0x000ea20000002700 */
[----:B0-----:R-:W-:Y:S01]  /*0090*/  ISETP.NE.AND P0, PT, R2, RZ, PT ;  /* 0x000000ff0200720c */ /* 0x001fe20003f05270 */
[----:B-1----:R-:W-:-:S04]  /*00a0*/  UIMAD UR4, UR4, UR7, UR5 ;  /* 0x00000007040472a4 */ /* 0x002fc8000f8e0205 */
[----:B--2---:R-:W-:-:S04]  /*00b0*/  UIMAD UR4, UR4, UR11, UR6 ;  /* 0x0000000b040472a4 */ /* 0x004fc8000f8e0206 */
[----:B------:R-:W-:-:S04]  /*00c0*/  UIMAD UR4, UR4, UR11, URZ ;  /* 0x0000000b040472a4 */ /* 0x000fc8000f8e02ff */
[----:B---3--:R-:W-:Y:S08]  /*00d0*/  @P0 BRA `(.L_x_29) ;  /* 0x0000001400680947 */ /* 0x008ff00003800000 */
[----:B------:R-:W-:Y:S01]  /*00e0*/  UISETP.GE.AND UP0, UPT, UR11, 0x1, UPT ;  /* 0x000000010b00788c */ /* 0x000fe2000bf06270 */
[----:B------:R-:W-:-:S08]  /*00f0*/  HFMA2 R0, -RZ, RZ, -10824, -13904 ;  /* 0xf149f2caff007431 */ /* 0x000fd000000001ff */
[----:B------:R-:W-:Y:S05]  /*0100*/  BRA.U !UP0, `(.L_x_30) ;  /* 0x00000009081c7547 */ /* 0x000fea000b800000 */
[----:B------:R-:W-:Y:S01]  /*0110*/  UISETP.GE.U32.AND UP2, UPT, UR11, 0x10, UPT ;  /* 0x000000100b00788c */ /* 0x000fe2000bf46070 */
[----:B------:R-:W-:Y:S01]  /*0120*/  MOV R0, 0xf149f2ca ;  /* 0xf149f2ca00007802 */ /* 0x000fe20000000f00 */
[----:B------:R-:W-:Y:S01]  /*0130*/  ULOP3.LUT UR8, UR11, 0xf, URZ, 0xc0, !UPT ;  /* 0x0000000f0b087892 */ /* 0x000fe2000f8ec0ff */
[----:B------:R-:W-:-:S03]  /*0140*/  IMAD.MOV.U32 R3, RZ, RZ, RZ ;  /* 0x000000ffff037224 */ /* 0x000fc600078e00ff */
[----:B------:R-:W-:-:S03]  /*0150*/  UISETP.NE.AND UP1, UPT, UR8, URZ, UPT ;  /* 0x000000ff0800728c */ /* 0x000fc6000bf25270 */
[----:B------:R-:W-:Y:S08]  /*0160*/  BRA.U !UP2, `(.L_x_31) ;  /* 0x000000010afc7547 */ /* 0x000ff0000b800000 */
[----:B------:R-:W0:Y:S01]  /*0170*/  LDCU.64 UR6, c[0x0][0x380] ;  /* 0x00007000ff0677ac */ /* 0x000e220008000a00 */
[----:B------:R-:W-:Y:S02]  /*0180*/  MOV R0, 0xf149f2ca ;  /* 0xf149f2ca00007802 */ /* 0x000fe40000000f00 */
[----:B------:R-:W-:Y:S01]  /*0190*/  MOV R6, UR4 ;  /* 0x0000000400067c02 */ /* 0x000fe20008000f00 */
[----:B------:R-:W-:-:S04]  /*01a0*/  ULOP3.LUT UR9, UR11, 0x7ffffff0, URZ, 0xc0, !UPT ;  /* 0x7ffffff00b097892 */ /* 0x000fc8000f8ec0ff */
[----:B------:R-:W-:Y:S02]  /*01b0*/  UIADD3 UR10, UPT, UPT, -UR9, URZ, URZ ;  /* 0x000000ff090a7290 */ /* 0x000fe4000fffe1ff */
[----:B------:R-:W-:Y:S01]  /*01c0*/  IMAD.U32 R3, RZ, RZ, UR9 ;  /* 0x00000009ff037e24 */ /* 0x000fe2000f8e00ff */
[----:B0-----:R-:W-:-:S04]  /*01d0*/  UIADD3 UR5, UP2, UPT, UR6, 0x20, URZ ;  /* 0x0000002006057890 */ /* 0x001fc8000ff5e0ff */
[----:B------:R-:W-:-:S12]  /*01e0*/  UIADD3.X UR6, UPT, UPT, URZ, UR7, URZ, UP2, !UPT ;  /* 0x00000007ff067290 */ /* 0x000fd800097fe4ff */
.L_x_32:
[----:B------:R-:W-:Y:S02]  /*01f0*/  MOV R4, UR5 ;  /* 0x0000000500047c02 */ /* 0x000fe40008000f00 */
[----:B------:R-:W-:-:S03]  /*0200*/  MOV R5, UR6 ;  /* 0x0000000600057c02 */ /* 0x000fc60008000f00 */
[----:B------:R-:W-:-:S05]  /*0210*/  IMAD.WIDE R4, R6, 0x4, R4 ;  /* 0x0000000406047825 */ /* 0x000fca00078e0204 */
[----:B------:R-:W2:Y:S04]  /*0220*/  LDG.E R15, desc[UR12][R4.64+-0x20] ;  /* 0xffffe00c040f7981 */ /* 0x000ea8000c1e1900 */
[----:B------:R-:W3:Y:S04]  /*0230*/  LDG.E R17, desc[UR12][R4.64+-0x1c] ;  /* 0xffffe40c04117981 */ /* 0x000ee8000c1e1900 */
[----:B------:R-:W4:Y:S04]  /*0240*/  LDG.E R19, desc[UR12][R4.64+-0x18] ;  /* 0xffffe80c04137981 */ /* 0x000f28000c1e1900 */
[----:B------:R-:W5:Y:S04]  /*0250*/  LDG.E R21, desc[UR12][R4.64+-0x14] ;  /* 0xffffec0c04157981 */ /* 0x000f68000c1e1900 */
        /* <DEDUP_REMOVED lines=11> */
[----:B------:R-:W5:Y:S01]  /*0310*/  LDG.E R14, desc[UR12][R4.64+0x1c] ;  /* 0x00001c0c040e7981 */ /* 0x000f62000c1e1900 */
[----:B------:R-:W-:Y:S01]  /*0320*/  UIADD3 UR10, UPT, UPT, UR10, 0x10, URZ ;  /* 0x000000100a0a7890 */ /* 0x000fe2000fffe0ff */
[----:B------:R-:W-:-:S03]  /*0330*/  VIADD R6, R6, 0x10 ;  /* 0x0000001006067836 */ /* 0x000fc60000000000 */
[----:B------:R-:W-:Y:S01]  /*0340*/  UISETP.NE.AND UP2, UPT, UR10, URZ, UPT ;  /* 0x000000ff0a00728c */ /* 0x000fe2000bf45270 */
[----:B--2---:R-:W-:-:S04]  /*0350*/  FSETP.GT.AND P0, PT, R15, R0, PT ;  /* 0x000000000f00720b */ /* 0x004fc80003f04000 */
[----:B------:R-:W-:-:S04]  /*0360*/  FSEL R0, R15, R0, P0 ;  /* 0x000000000f007208 */ /* 0x000fc80000000000 */
[----:B---3--:R-:W-:-:S04]  /*0370*/  FSETP.GT.AND P0, PT, R17, R0, PT ;  /* 0x000000001100720b */ /* 0x008fc80003f04000 */
[----:B------:R-:W-:-:S04]  /*0380*/  FSEL R0, R17, R0, P0 ;  /* 0x0000000011007208 */ /* 0x000fc80000000000 */
[----:B----4-:R-:W-:-:S04]  /*0390*/  FSETP.GT.AND P0, PT, R19, R0, PT ;  /* 0x000000001300720b */ /* 0x010fc80003f04000 */
[----:B------:R-:W-:-:S04]  /*03a0*/  FSEL R0, R19, R0, P0 ;  /* 0x0000000013007208 */ /* 0x000fc80000000000 */
[----:B-----5:R-:W-:-:S04]  /*03b0*/  FSETP.GT.AND P0, PT, R21, R0, PT ;  /* 0x000000001500720b */ /* 0x020fc80003f04000 */
[----:B------:R-:W-:-:S04]  /*03c0*/  FSEL R0, R21, R0, P0 ;  /* 0x0000000015007208 */ /* 0x000fc80000000000 */
[----:B------:R-:W-:-:S04]  /*03d0*/  FSETP.GT.AND P0, PT, R23, R0, PT ;  /* 0x000000001700720b */ /* 0x000fc80003f04000 */
        /* <DEDUP_REMOVED lines=22> */
[----:B------:R-:W-:Y:S01]  /*0540*/  FSEL R0, R14, R7, P0 ;  /* 0x000000070e007208 */ /* 0x000fe20000000000 */
[----:B------:R-:W-:Y:S08]  /*0550*/  BRA.U UP2, `(.L_x_32) ;  /* 0xfffffffd02247547 */ /* 0x000ff0000b83ffff */
.L_x_31:
[----:B------:R-:W-:Y:S05]  /*0560*/  BRA.U !UP1, `(.L_x_30) ;  /* 0x0000000509047547 */ /* 0x000fea000b800000 */
[----:B------:R-:W-:Y:S02]  /*0570*/  UISETP.GE.U32.AND UP1, UPT, UR8, 0x8, UPT ;  /* 0x000000080800788c */ /* 0x000fe4000bf26070 */
[----:B------:R-:W-:-:S04]  /*0580*/  ULOP3.LUT UR6, UR11, 0x7, URZ, 0xc0, !UPT ;  /* 0x000000070b067892 */ /* 0x000fc8000f8ec0ff */
[----:B------:R-:W-:-:S03]  /*0590*/  UISETP.NE.AND UP2, UPT, UR6, URZ, UPT ;  /* 0x000000ff0600728c */ /* 0x000fc6000bf45270 */
[----:B------:R-:W-:Y:S08]  /*05a0*/  BRA.U !UP1, `(.L_x_33) ;  /* 0x0000000109707547 */ /* 0x000ff0000b800000 */
[----:B------:R-:W0:Y:S01]  /*05b0*/  LDC.64 R4, c[0x0][0x380] ;  /* 0x0000e000ff047b82 */ /* 0x000e220000000a00 */
[----:B------:R-:W-:-:S05]  /*05c0*/  IADD3 R7, PT, PT, R3, UR4, RZ ;  /* 0x0000000403077c10 */ /* 0x000fca000fffe0ff */
[----:B0-----:R-:W-:-:S05]  /*05d0*/  IMAD.WIDE R4, R7, 0x4, R4 ;  /* 0x0000000407047825 */ /* 0x001fca00078e0204 */
[----:B------:R-:W2:Y:S04]  /*05e0*/  LDG.E R7, desc[UR12][R4.64] ;  /* 0x0000000c04077981 */ /* 0x000ea8000c1e1900 */
[----:B------:R-:W3:Y:S04]  /*05f0*/  LDG.E R9, desc[UR12][R4.64+0x4] ;  /* 0x0000040c04097981 */ /* 0x000ee8000c1e1900 */
[----:B------:R-:W4:Y:S04]  /*0600*/  LDG.E R11, desc[UR12][R4.64+0x8] ;  /* 0x0000080c040b7981 */ /* 0x000f28000c1e1900 */
[----:B------:R-:W5:Y:S04]  /*0610*/  LDG.E R13, desc[UR12][R4.64+0xc] ;  /* 0x00000c0c040d7981 */ /* 0x000f68000c1e1900 */
[----:B------:R-:W5:Y:S04]  /*0620*/  LDG.E R15, desc[UR12][R4.64+0x10] ;  /* 0x0000100c040f7981 */ /* 0x000f68000c1e1900 */
[----:B------:R-:W5:Y:S04]  /*0630*/  LDG.E R17, desc[UR12][R4.64+0x14] ;  /* 0x0000140c04117981 */ /* 0x000f68000c1e1900 */
[----:B------:R-:W5:Y:S04]  /*0640*/  LDG.E R19, desc[UR12][R4.64+0x18] ;  /* 0x0000180c04137981 */ /* 0x000f68000c1e1900 */
[----:B------:R-:W5:Y:S01]  /*0650*/  LDG.E R21, desc[UR12][R4.64+0x1c] ;  /* 0x00001c0c04157981 */ /* 0x000f62000c1e1900 */
[----:B------:R-:W-:-:S02]  /*0660*/  IADD3 R3, PT, PT, R3, 0x8, RZ ;  /* 0x0000000803037810 */ /* 0x000fc40007ffe0ff */
        /* <DEDUP_REMOVED lines=15> */
[----:B------:R-:W-:-:S09]  /*0760*/  FSEL R0, R21, R0, P0 ;  /* 0x0000000015007208 */ /* 0x000fd20000000000 */
.L_x_33:
[----:B------:R-:W-:Y:S05]  /*0770*/  BRA.U !UP2, `(.L_x_30) ;  /* 0x000000010a807547 */ /* 0x000fea000b800000 */
[----:B------:R-:W-:Y:S02]  /*0780*/  UISETP.GE.U32.AND UP1, UPT, UR6, 0x4, UPT ;  /* 0x000000040600788c */ /* 0x000fe4000bf26070 */
[----:B------:R-:W-:-:S04]  /*0790*/  ULOP3.LUT UR5, UR11, 0x3, URZ, 0xc0, !UPT ;  /* 0x000000030b057892 */ /* 0x000fc8000f8ec0ff */
[----:B------:R-:W-:-:S03]  /*07a0*/  UISETP.NE.AND UP2, UPT, UR5, URZ, UPT ;  /* 0x000000ff0500728c */ /* 0x000fc6000bf45270 */
[----:B------:R-:W-:Y:S08]  /*07b0*/  BRA.U !UP1, `(.L_x_34) ;  /* 0x0000000109407547 */ /* 0x000ff0000b800000 */
[----:B------:R-:W0:Y:S01]  /*07c0*/  LDC.64 R4, c[0x0][0x380] ;  /* 0x0000e000ff047b82 */ /* 0x000e220000000a00 */
[----:B------:R-:W-:-:S04]  /*07d0*/  VIADD R7, R3, UR4 ;  /* 0x0000000403077c36 */ /* 0x000fc80008000000 */
[----:B0-----:R-:W-:-:S05]  /*07e0*/  IMAD.WIDE R4, R7, 0x4, R4 ;  /* 0x0000000407047825 */ /* 0x001fca00078e0204 */
[----:B------:R-:W2:Y:S04]  /*07f0*/  LDG.E R7, desc[UR12][R4.64] ;  /* 0x0000000c04077981 */ /* 0x000ea8000c1e1900 */
[----:B------:R-:W3:Y:S04]  /*0800*/  LDG.E R9, desc[UR12][R4.64+0x4] ;  /* 0x0000040c04097981 */ /* 0x000ee8000c1e1900 */
[----:B------:R-:W4:Y:S04]  /*0810*/  LDG.E R11, desc[UR12][R4.64+0x8] ;  /* 0x0000080c040b7981 */ /* 0x000f28000c1e1900 */
        /* <DEDUP_REMOVED lines=9> */
[----:B------:R-:W-:-:S09]  /*08b0*/  FSEL R0, R13, R0, P0 ;  /* 0x000000000d007208 */ /* 0x000fd20000000000 */
.L_x_34:
[----:B------:R-:W-:Y:S05]  /*08c0*/  BRA.U !UP2, `(.L_x_30) ;  /* 0x000000010a2c7547 */ /* 0x000fea000b800000 */
[----:B------:R-:W0:Y:S01]  /*08d0*/  LDC.64 R6, c[0x0][0x380] ;  /* 0x0000e000ff067b82 */ /* 0x000e220000000a00 */
[----:B------:R-:W-:Y:S01]  /*08e0*/  IADD3 R3, PT, PT, R3, UR4, RZ ;  /* 0x0000000403037c10 */ /* 0x000fe2000fffe0ff */
[----:B------:R-:W-:-:S12]  /*08f0*/  UIADD3 UR5, UPT, UPT, -UR5, URZ, URZ ;  /* 0x000000ff05057290 */ /* 0x000fd8000fffe1ff */
.L_x_35:
[----:B0-----:R-:W-:-:S06]  /*0900*/  IMAD.WIDE R4, R3, 0x4, R6 ;  /* 0x0000000403047825 */ /* 0x001fcc00078e0206 */
[----:B------:R-:W2:Y:S01]  /*0910*/  LDG.E R5, desc[UR12][R4.64] ;  /* 0x0000000c04057981 */ /* 0x000ea2000c1e1900 */
[----:B------:R-:W-:Y:S01]  /*0920*/  UIADD3 UR5, UPT, UPT, UR5, 0x1, URZ ;  /* 0x0000000105057890 */ /* 0x000fe2000fffe0ff */
[----:B------:R-:W-:-:S03]  /*0930*/  VIADD R3, R3, 0x1 ;  /* 0x0000000103037836 */ /* 0x000fc60000000000 */
[----:B------:R-:W-:Y:S01]  /*0940*/  UISETP.NE.AND UP1, UPT, UR5, URZ, UPT ;  /* 0x000000ff0500728c */ /* 0x000fe2000bf25270 */
[----:B--2---:R-:W-:-:S04]  /*0950*/  FSETP.GT.AND P0, PT, R5, R0, PT ;  /* 0x000000000500720b */ /* 0x004fc80003f04000 */
[----:B------:R-:W-:-:S04]  /*0960*/  FSEL R0, R5, R0, P0 ;  /* 0x0000000005007208 */ /* 0x000fc80000000000 */
[----:B------:R-:W-:Y:S05]  /*0970*/  BRA.U UP1, `(.L_x_35) ;  /* 0xfffffffd01e07547 */ /* 0x000fea000b83ffff */
.L_x_30:
[----:B------:R-:W0:Y:S01]  /*0980*/  S2UR UR6, SR_CgaCtaId ;  /* 0x00000000000679c3 */ /* 0x000e220000008800 */
[----:B------:R-:W-:Y:S01]  /*0990*/  UMOV UR5, 0x400 ;  /* 0x0000040000057882 */ /* 0x000fe20000000000 */
[----:B------:R-:W-:Y:S01]  /*09a0*/  MOV R9, RZ ;  /* 0x000000ff00097202 */ /* 0x000fe20000000f00 */
[----:B0-----:R-:W-:-:S09]  /*09b0*/  ULEA UR5, UR6, UR5, 0x18 ;  /* 0x0000000506057291 */ /* 0x001fd2000f8ec0ff */
[----:B------:R0:W-:Y:S01]  /*09c0*/  STS [UR5], R0 ;  /* 0x00000000ff007988 */ /* 0x0001e20008000805 */
[----:B------:R-:W-:Y:S05]  /*09d0*/  BRA.U !UP0, `(.L_x_36) ;  /* 0x0000000d08247547 */ /* 0x000fea000b800000 */
[----:B------:R-:W-:Y:S01]  /*09e0*/  UISETP.GE.U32.AND UP1, UPT, UR11, 0x8, UPT ;  /* 0x000000080b00788c */ /* 0x000fe2000bf26070 */
[----:B------:R-:W-:Y:S01]  /*09f0*/  HFMA2 R9, -RZ, RZ, 0, 0 ;  /* 0x00000000ff097431 */ /* 0x000fe200000001ff */
[----:B------:R-:W-:Y:S01]  /*0a00*/  ULOP3.LUT UR10, UR11, 0x7, URZ, 0xc0, !UPT ;  /* 0x000000070b0a7892 */ /* 0x000fe2000f8ec0ff */
[----:B------:R-:W-:-:S03]  /*0a10*/  IMAD.MOV.U32 R3, RZ, RZ, RZ ;  /* 0x000000ffff037224 */ /* 0x000fc600078e00ff */
[----:B------:R-:W-:-:S03]  /*0a20*/  UISETP.NE.AND UP0, UPT, UR10, URZ, UPT ;  /* 0x000000ff0a00728c */ /* 0x000fc6000bf05270 */
[----:B------:R-:W-:Y:S08]  /*0a30*/  BRA.U !UP1, `(.L_x_37) ;  /* 0x0000000509847547 */ /* 0x000ff0000b800000 */
[----:B------:R-:W1:Y:S01]  /*0a40*/  LDCU.64 UR6, c[0x0][0x380] ;  /* 0x00007000ff0677ac */ /* 0x000e620008000a00 */
[----:B------:R-:W-:Y:S02]  /*0a50*/  MOV R9, RZ ;  /* 0x000000ff00097202 */ /* 0x000fe40000000f00 */
[----:B------:R-:W-:Y:S01]  /*0a60*/  MOV R4, UR4 ;  /* 0x0000000400047c02 */ /* 0x000fe20008000f00 */
[----:B------:R-:W-:-:S04]  /*0a70*/  ULOP3.LUT UR8, UR11, 0x7ffffff8, URZ, 0xc0, !UPT ;  /* 0x7ffffff80b087892 */ /* 0x000fc8000f8ec0ff */
[----:B------:R-:W-:Y:S02]  /*0a80*/  UIADD3 UR9, UPT, UPT, -UR8, URZ, URZ ;  /* 0x000000ff08097290 */ /* 0x000fe4000fffe1ff */
[----:B------:R-:W-:Y:S01]  /*0a90*/  IMAD.U32 R3, RZ, RZ, UR8 ;  /* 0x00000008ff037e24 */ /* 0x000fe2000f8e00ff */
[----:B-1----:R-:W-:-:S04]  /*0aa0*/  UIADD3 UR6, UP1, UPT, UR6, 0x10, URZ ;  /* 0x0000001006067890 */ /* 0x002fc8000ff3e0ff */
[----:B------:R-:W-:-:S12]  /*0ab0*/  UIADD3.X UR7, UPT, UPT, URZ, UR7, URZ, UP1, !UPT ;  /* 0x00000007ff077290 */ /* 0x000fd80008ffe4ff */
.L_x_38:
        /* <DEDUP_REMOVED lines=10> */
[----:B------:R1:W5:Y:S01]  /*0b60*/  LDG.E R15, desc[UR12][R12.64+0xc] ;  /* 0x00000c0c0c0f7981 */ /* 0x000362000c1e1900 */
[----:B------:R-:W-:Y:S01]  /*0b70*/  IMAD.MOV.U32 R7, RZ, RZ, 0x3bbb989d ;  /* 0x3bbb989dff077424 */ /* 0x000fe200078e00ff */
[----:B------:R-:W-:Y:S01]  /*0b80*/  MOV R10, 0x437c0000 ;  /* 0x437c0000000a7802 */ /* 0x000fe20000000f00 */
[----:B------:R-:W-:Y:S01]  /*0b90*/  UIADD3 UR9, UPT, UPT, UR9, 0x8, URZ ;  /* 0x0000000809097890 */ /* 0x000fe2000fffe0ff */
[----:B------:R-:W-:-:S03]  /*0ba0*/  IADD3 R4, PT, PT, R4, 0x8, RZ ;  /* 0x0000000804047810 */ /* 0x000fc60007ffe0ff */
[----:B------:R-:W-:Y:S01]  /*0bb0*/  UISETP.NE.AND UP1, UPT, UR9, URZ, UPT ;  /* 0x000000ff0900728c */ /* 0x000fe2000bf25270 */
[----:B--2---:R-:W-:-:S04]  /*0bc0*/  FADD R6, R5, -R0 ;  /* 0x8000000005067221 */ /* 0x004fc80000000000 */
[----:B------:R-:W-:Y:S01]  /*0bd0*/  FFMA.SAT R5, R6, R7, 0.5 ;  /* 0x3f00000006057423 */ /* 0x000fe20000002007 */
[----:B---3--:R-:W-:-:S03]  /*0be0*/  FADD R16, R21, -R0 ;  /* 0x8000000015107221 */ /* 0x008fc60000000000 */
[-C--:B------:R-:W-:Y:S01]  /*0bf0*/  FFMA.RM R8, R5, R10.reuse, 12582913 ;  /* 0x4b40000105087423 */ /* 0x080fe2000000400a */
[--C-:B----4-:R-:W-:Y:S01]  /*0c00*/  FADD R14, R23, -R0.reuse ;  /* 0x80000000170e7221 */ /* 0x110fe20000000000 */
[-C--:B------:R-:W-:Y:S02]  /*0c10*/  FFMA.SAT R5, R16, R7.reuse, 0.5 ;  /* 0x3f00000010057423 */ /* 0x080fe40000002007 */
[----:B------:R-:W-:Y:S01]  /*0c20*/  FADD R21, R8, -12583039 ;  /* 0xcb40007f08157421 */ /* 0x000fe20000000000 */
[-C--:B------:R-:W-:Y:S01]  /*0c30*/  FFMA.SAT R23, R14, R7.reuse, 0.5 ;  /* 0x3f0000000e177423 */ /* 0x080fe20000002007 */
[-C--:B------:R-:W-:Y:S01]  /*0c40*/  FFMA.RM R5, R5, R10.reuse, 12582913 ;  /* 0x4b40000105057423 */ /* 0x080fe2000000400a */
[--C-:B-----5:R-:W-:Y:S01]  /*0c50*/  FADD R18, R25, -R0.reuse ;  /* 0x8000000019127221 */ /* 0x120fe20000000000 */
[----:B------:R-:W-:Y:S01]  /*0c60*/  FFMA R21, R6, 1.4426950216293334961, -R21 ;  /* 0x3fb8aa3b06157823 */ /* 0x000fe20000000815 */
[--C-:B------:R-:W-:Y:S01]  /*0c70*/  FADD R20, R11, -R0.reuse ;  /* 0x800000000b147221 */ /* 0x100fe20000000000 */
[----:B-1----:R-:W-:Y:S01]  /*0c80*/  FADD R13, R5, -12583039 ;  /* 0xcb40007f050d7421 */ /* 0x002fe20000000000 */
[----:B------:R-:W-:Y:S01]  /*0c90*/  SHF.L.U32 R8, R8, 0x17, RZ ;  /* 0x0000001708087819 */ /* 0x000fe200000006ff */
[----:B------:R-:W-:Y:S01]  /*0ca0*/  FFMA R12, R6, 1.925963033500011079e-08, R21 ;  /* 0x32a57060060c7823 */ /* 0x000fe20000000015 */
[-C--:B------:R-:W-:Y:S01]  /*0cb0*/  FFMA.RM R6, R23, R10.reuse, 12582913 ;  /* 0x4b40000117067423 */ /* 0x080fe2000000400a */
[----:B------:R-:W-:Y:S01]  /*0cc0*/  FFMA R13, R16, 1.4426950216293334961, -R13 ;  /* 0x3fb8aa3b100d7823 */ /* 0x000fe2000000080d */
[-C--:B------:R-:W-:Y:S01]  /*0cd0*/  FFMA.SAT R23, R18, R7.reuse, 0.5 ;  /* 0x3f00000012177423 */ /* 0x080fe20000002007 */
[-C--:B------:R-:W-:Y:S01]  /*0ce0*/  FFMA.SAT R25, R20, R7.reuse, 0.5 ;  /* 0x3f00000014197423 */ /* 0x080fe20000002007 */
[----:B------:R-:W-:Y:S01]  /*0cf0*/  FADD R21, R6, -12583039 ;  /* 0xcb40007f06157421 */ /* 0x000fe20000000000 */
[----:B------:R-:W-:Y:S01]  /*0d00*/  FFMA R13, R16, 1.925963033500011079e-08, R13 ;  /* 0x32a57060100d7823 */ /* 0x000fe2000000000d */
[-C--:B------:R-:W-:Y:S01]  /*0d10*/  FFMA.RM R11, R23, R10.reuse, 12582913 ;  /* 0x4b400001170b7423 */ /* 0x080fe2000000400a */
[--C-:B------:R-:W-:Y:S01]  /*0d20*/  FADD R22, R19, -R0.reuse ;  /* 0x8000000013167221 */ /* 0x100fe20000000000 */
[C---:B------:R-:W-:Y:S01]  /*0d30*/  FFMA R21, R14.reuse, 1.4426950216293334961, -R21 ;  /* 0x3fb8aa3b0e157823 */ /* 0x040fe20000000815 */
[----:B------:R-:W1:Y:S01]  /*0d40*/  MUFU.EX2 R12, R12 ;  /* 0x0000000c000c7308 */ /* 0x000e620000000800 */
[----:B------:R-:W-:Y:S01]  /*0d50*/  FADD R23, R11, -12583039 ;  /* 0xcb40007f0b177421 */ /* 0x000fe20000000000 */
[----:B------:R-:W-:Y:S01]  /*0d60*/  FADD R24, R17, -R0 ;  /* 0x8000000011187221 */ /* 0x000fe20000000000 */
[----:B------:R-:W-:Y:S01]  /*0d70*/  FFMA R16, R14, 1.925963033500011079e-08, R21 ;  /* 0x32a570600e107823 */ /* 0x000fe20000000015 */
[----:B------:R-:W-:Y:S01]  /*0d80*/  FFMA.RM R14, R25, R10, 12582913 ;  /* 0x4b400001190e7423 */ /* 0x000fe2000000400a */
[----:B------:R-:W-:Y:S01]  /*0d90*/  FFMA R23, R18, 1.4426950216293334961, -R23 ;  /* 0x3fb8aa3b12177823 */ /* 0x000fe20000000817 */
[----:B------:R-:W-:Y:S01]  /*0da0*/  FFMA.SAT R21, R22, R7, 0.5 ;  /* 0x3f00000016157423 */ /* 0x000fe20000002007 */
[----:B------:R-:W-:-:S02]  /*0db0*/  IMAD.SHL.U32 R5, R5, 0x800000, RZ ;  /* 0x0080000005057824 */ /* 0x000fc400078e00ff */
[----:B------:R-:W-:Y:S01]  /*0dc0*/  FADD R19, R14, -12583039 ;  /* 0xcb40007f0e137421 */ /* 0x000fe20000000000 */
[----:B------:R-:W-:Y:S01]  /*0dd0*/  FFMA R18, R18, 1.925963033500011079e-08, R23 ;  /* 0x32a5706012127823 */ /* 0x000fe20000000017 */
[-C--:B------:R-:W-:Y:S01]  /*0de0*/  FFMA.RM R17, R21, R10.reuse, 12582913 ;  /* 0x4b40000115117423 */ /* 0x080fe2000000400a */
[-C--:B------:R-:W-:Y:S01]  /*0df0*/  FFMA.SAT R23, R24, R7.reuse, 0.5 ;  /* 0x3f00000018177423 */ /* 0x080fe20000002007 */
[----:B------:R-:W-:Y:S01]  /*0e00*/  FFMA R19, R20, 1.4426950216293334961, -R19 ;  /* 0x3fb8aa3b14137823 */ /* 0x000fe20000000813 */
[----:B------:R-:W2:Y:S01]  /*0e10*/  MUFU.EX2 R13, R13 ;  /* 0x0000000d000d7308 */ /* 0x000ea20000000800 */
[----:B------:R-:W-:Y:S01]  /*0e20*/  FADD R21, R17, -12583039 ;  /* 0xcb40007f11157421 */ /* 0x000fe20000000000 */
[----:B------:R-:W-:Y:S01]  /*0e30*/  SHF.L.U32 R6, R6, 0x17, RZ ;  /* 0x0000001706067819 */ /* 0x000fe200000006ff */
[----:B------:R-:W-:Y:S01]  /*0e40*/  FFMA R19, R20, 1.925963033500011079e-08, R19 ;  /* 0x32a5706014137823 */ /* 0x000fe20000000013 */
[----:B------:R-:W-:Y:S01]  /*0e50*/  FADD R20, R15, -R0 ;  /* 0x800000000f147221 */ /* 0x000fe20000000000 */
[----:B------:R-:W-:Y:S01]  /*0e60*/  FFMA.RM R15, R23, R10, 12582913 ;  /* 0x4b400001170f7423 */ /* 0x000fe2000000400a */
[----:B------:R-:W-:Y:S01]  /*0e70*/  FFMA R21, R22, 1.4426950216293334961, -R21 ;  /* 0x3fb8aa3b16157823 */ /* 0x000fe20000000815 */
[----:B-1----:R-:W-:Y:S01]  /*0e80*/  FFMA R8, R8, R12, R9 ;  /* 0x0000000c08087223 */ /* 0x002fe20000000009 */
[----:B------:R-:W-:Y:S01]  /*0e90*/  FFMA.SAT R25, R20, R7, 0.5 ;  /* 0x3f00000014197423 */ /* 0x000fe20000002007 */
[----:B------:R-:W1:Y:S01]  /*0ea0*/  MUFU.EX2 R16, R16 ;  /* 0x0000001000107308 */ /* 0x000e620000000800 */
[----:B------:R-:W-:Y:S01]  /*0eb0*/  FADD R23, R15, -12583039 ;  /* 0xcb40007f0f177421 */ /* 0x000fe20000000000 */
[----:B------:R-:W-:Y:S01]  /*0ec0*/  FFMA R7, R22, 1.925963033500011079e-08, R21 ;  /* 0x32a5706016077823 */ /* 0x000fe20000000015 */
[----:B------:R-:W-:Y:S01]  /*0ed0*/  FFMA.RM R10, R25, R10, 12582913 ;  /* 0x4b400001190a7423 */ /* 0x000fe2000000400a */
[----:B------:R-:W-:Y:S01]  /*0ee0*/  SHF.L.U32 R17, R17, 0x17, RZ ;  /* 0x0000001711117819 */ /* 0x000fe200000006ff */
[----:B------:R-:W-:-:S02]  /*0ef0*/  FFMA R23, R24, 1.4426950216293334961, -R23 ;  /* 0x3fb8aa3b18177823 */ /* 0x000fc40000000817 */
[----:B------:R-:W-:Y:S01]  /*0f00*/  FADD R9, R10, -12583039 ;  /* 0xcb40007f0a097421 */ /* 0x000fe20000000000 */
[----:B------:R-:W3:Y:S01]  /*0f10*/  MUFU.EX2 R18, R18 ;  /* 0x0000001200127308 */ /* 0x000ee20000000800 */
[----:B------:R-:W-:Y:S01]  /*0f20*/  FFMA R23, R24, 1.925963033500011079e-08, R23 ;  /* 0x32a5706018177823 */ /* 0x000fe20000000017 */
[----:B--2---:R-:W-:Y:S01]  /*0f30*/  FFMA R5, R5, R13, R8 ;  /* 0x0000000d05057223 */ /* 0x004fe20000000008 */
[----:B------:R-:W-:Y:S01]  /*0f40*/  FFMA R9, R20, 1.4426950216293334961, -R9 ;  /* 0x3fb8aa3b14097823 */ /* 0x000fe20000000809 */
[----:B------:R-:W-:-:S03]  /*0f50*/  SHF.L.U32 R8, R11, 0x17, RZ ;  /* 0x000000170b087819 */ /* 0x000fc600000006ff */
[----:B------:R-:W-:Y:S01]  /*0f60*/  FFMA R20, R20, 1.925963033500011079e-08, R9 ;  /* 0x32a5706014147823 */ /* 0x000fe20000000009 */
[----:B------:R-:W2:Y:S01]  /*0f70*/  MUFU.EX2 R19, R19 ;  /* 0x0000001300137308 */ /* 0x000ea20000000800 */
[----:B-1----:R-:W-:Y:S01]  /*0f80*/  FFMA R5, R6, R16, R5 ;  /* 0x0000001006057223 */ /* 0x002fe20000000005 */
[----:B------:R-:W-:Y:S01]  /*0f90*/  IMAD.SHL.U32 R9, R14, 0x800000, RZ ;  /* 0x008000000e097824 */ /* 0x000fe200078e00ff */
[----:B------:R-:W-:-:S05]  /*0fa0*/  SHF.L.U32 R6, R15, 0x17, RZ ;  /* 0x000000170f067819 */ /* 0x000fca00000006ff */
[----:B------:R-:W1:Y:S01]  /*0fb0*/  MUFU.EX2 R7, R7 ;  /* 0x0000000700077308 */ /* 0x000e620000000800 */
[----:B---3--:R-:W-:-:S07]  /*0fc0*/  FFMA R8, R8, R18, R5 ;  /* 0x0000001208087223 */ /* 0x008fce0000000005 */
[----:B------:R-:W3:Y:S01]  /*0fd0*/  MUFU.EX2 R23, R23 ;  /* 0x0000001700177308 */ /* 0x000ee20000000800 */
[----:B--2---:R-:W-:Y:S01]  /*0fe0*/  FFMA R8, R9, R19, R8 ;  /* 0x0000001309087223 */ /* 0x004fe20000000008 */
[----:B------:R-:W-:-:S06]  /*0ff0*/  IMAD.SHL.U32 R9, R10, 0x800000, RZ ;  /* 0x008000000a097824 */ /* 0x000fcc00078e00ff */
[----:B------:R-:W2:Y:S01]  /*1000*/  MUFU.EX2 R20, R20 ;  /* 0x0000001400147308 */ /* 0x000ea20000000800 */
[----:B-1----:R-:W-:-:S04]  /*1010*/  FFMA R7, R17, R7, R8 ;  /* 0x0000000711077223 */ /* 0x002fc80000000008 */
[----:B---3--:R-:W-:-:S04]  /*1020*/  FFMA R6, R6, R23, R7 ;  /* 0x0000001706067223 */ /* 0x008fc80000000007 */
[----:B--2---:R-:W-:Y:S01]  /*1030*/  FFMA R9, R9, R20, R6 ;  /* 0x0000001409097223 */ /* 0x004fe20000000006 */
[----:B------:R-:W-:Y:S06]  /*1040*/  BRA.U UP1, `(.L_x_38) ;  /* 0xfffffff9019c7547 */ /* 0x000fec000b83ffff */
.L_x_37:
[----:B------:R-:W-:Y:S05]  /*1050*/  BRA.U !UP0, `(.L_x_36) ;  /* 0x0000000508847547 */ /* 0x000fea000b800000 */
[----:B------:R-:W-:Y:S02]  /*1060*/  UISETP.GE.U32.AND UP0, UPT, UR10, 0x4, UPT ;  /* 0x000000040a00788c */ /* 0x000fe4000bf06070 */
[----:B------:R-:W-:-:S04]  /*1070*/  ULOP3.LUT UR7, UR11, 0x3, URZ, 0xc0, !UPT ;  /* 0x000000030b077892 */ /* 0x000fc8000f8ec0ff */
[----:B------:R-:W-:-:S03]  /*1080*/  UISETP.NE.AND UP1, UPT, UR7, URZ, UPT ;  /* 0x000000ff0700728c */ /* 0x000fc6000bf25270 */
[----:B------:R-:W-:Y:S08]  /*1090*/  BRA.U !UP0, `(.L_x_39) ;  /* 0x0000000108b87547 */ /* 0x000ff0000b800000 */
[----:B------:R-:W1:Y:S01]  /*10a0*/  LDC.64 R6, c[0x0][0x380] ;  /* 0x0000e000ff067b82 */ /* 0x000e620000000a00 */
[----:B------:R-:W-:-:S05]  /*10b0*/  IADD3 R5, PT, PT, R3, UR4, RZ ;  /* 0x0000000403057c10 */ /* 0x000fca000fffe0ff */
[----:B-1----:R-:W-:-:S05]  /*10c0*/  IMAD.WIDE R6, R5, 0x4, R6 ;  /* 0x0000000405067825 */ /* 0x002fca00078e0206 */
[----:B------:R-:W2:Y:S04]  /*10d0*/  LDG.E R5, desc[UR12][R6.64] ;  /* 0x0000000c06057981 */ /* 0x000ea8000c1e1900 */
[----:B------:R-:W3:Y:S04]  /*10e0*/  LDG.E R11, desc[UR12][R6.64+0x4] ;  /* 0x0000040c060b7981 */ /* 0x000ee8000c1e1900 */
[----:B------:R-:W4:Y:S04]  /*10f0*/  LDG.E R13, desc[UR12][R6.64+0x8] ;  /* 0x0000080c060d7981 */ /* 0x000f28000c1e1900 */
[----:B------:R1:W5:Y:S01]  /*1100*/  LDG.E R15, desc[UR12][R6.64+0xc] ;  /* 0x00000c0c060f7981 */ /* 0x000362000c1e1900 */
[----:B------:R-:W-:-:S02]  /*1110*/  HFMA2 R17, -RZ, RZ, 3.7421875, 0 ;  /* 0x437c0000ff117431 */ /* 0x000fc400000001ff */
[----:B------:R-:W-:Y:S02]  /*1120*/  IMAD.MOV.U32 R12, RZ, RZ, 0x3bbb989d ;  /* 0x3bbb989dff0c7424 */ /* 0x000fe400078e00ff */
[----:B------:R-:W-:Y:S02]  /*1130*/  VIADD R3, R3, 0x4 ;  /* 0x0000000403037836 */ /* 0x000fe40000000000 */
[----:B--2---:R-:W-:-:S04]  /*1140*/  FADD R8, R5, -R0 ;  /* 0x8000000005087221 */ /* 0x004fc80000000000 */
[----:B------:R-:W-:Y:S01]  /*1150*/  FFMA.SAT R4, R8, R12, 0.5 ;  /* 0x3f00000008047423 */ /* 0x000fe2000000200c */
[----:B---3--:R-:W-:-:S03]  /*1160*/  FADD R10, R11, -R0 ;  /* 0x800000000b0a7221 */ /* 0x008fc60000000000 */
[-C--:B------:R-:W-:Y:S01]  /*1170*/  FFMA.RM R4, R4, R17.reuse, 12582913 ;  /* 0x4b40000104047423 */ /* 0x080fe20000004011 */
[-C--:B------:R-:W-:Y:S01]  /*1180*/  FFMA.SAT R5, R10, R12.reuse, 0.5 ;  /* 0x3f0000000a057423 */ /* 0x080fe2000000200c */
[--C-:B----4-:R-:W-:Y:S02]  /*1190*/  FADD R13, R13, -R0.reuse ;  /* 0x800000000d0d7221 */ /* 0x110fe40000000000 */
[----:B------:R-:W-:Y:S01]  /*11a0*/  FADD R11, R4, -12583039 ;  /* 0xcb40007f040b7421 */ /* 0x000fe20000000000 */
[-C--:B------:R-:W-:Y:S01]  /*11b0*/  FFMA.RM R5, R5, R17.reuse, 12582913 ;  /* 0x4b40000105057423 */ /* 0x080fe20000004011 */
[-C--:B-1----:R-:W-:Y:S01]  /*11c0*/  FFMA.SAT R6, R13, R12.reuse, 0.5 ;  /* 0x3f0000000d067423 */ /* 0x082fe2000000200c */
[----:B-----5:R-:W-:Y:S01]  /*11d0*/  FADD R15, R15, -R0 ;  /* 0x800000000f0f7221 */ /* 0x020fe20000000000 */
[----:B------:R-:W-:Y:S01]  /*11e0*/  FFMA R11, R8, 1.4426950216293334961, -R11 ;  /* 0x3fb8aa3b080b7823 */ /* 0x000fe2000000080b */
[----:B------:R-:W-:Y:S01]  /*11f0*/  FADD R7, R5, -12583039 ;  /* 0xcb40007f05077421 */ /* 0x000fe20000000000 */
[-C--:B------:R-:W-:Y:S01]  /*1200*/  FFMA.RM R6, R6, R17.reuse, 12582913 ;  /* 0x4b40000106067423 */ /* 0x080fe20000004011 */
[----:B------:R-:W-:Y:S01]  /*1210*/  FFMA.SAT R12, R15, R12, 0.5 ;  /* 0x3f0000000f0c7423 */ /* 0x000fe2000000200c */
[----:B------:R-:W-:Y:S01]  /*1220*/  FFMA R11, R8, 1.925963033500011079e-08, R11 ;  /* 0x32a57060080b7823 */ /* 0x000fe2000000000b */
[----:B------:R-:W-:Y:S01]  /*1230*/  FFMA R7, R10, 1.4426950216293334961, -R7 ;  /* 0x3fb8aa3b0a077823 */ /* 0x000fe20000000807 */
[----:B------:R-:W-:Y:S01]  /*1240*/  FADD R8, R6, -12583039 ;  /* 0xcb40007f06087421 */ /* 0x000fe20000000000 */
[----:B------:R-:W-:Y:S01]  /*1250*/  FFMA.RM R12, R12, R17, 12582913 ;  /* 0x4b4000010c0c7423 */ /* 0x000fe20000004011 */
[----:B------:R-:W-:Y:S01]  /*1260*/  SHF.L.U32 R4, R4, 0x17, RZ ;  /* 0x0000001704047819 */ /* 0x000fe200000006ff */
[----:B------:R-:W-:Y:S01]  /*1270*/  FFMA R7, R10, 1.925963033500011079e-08, R7 ;  /* 0x32a570600a077823 */ /* 0x000fe20000000007 */
[----:B------:R-:W-:Y:S01]  /*1280*/  FFMA R8, R13, 1.4426950216293334961, -R8 ;  /* 0x3fb8aa3b0d087823 */ /* 0x000fe20000000808 */
[----:B------:R-:W-:Y:S01]  /*1290*/  FADD R10, R12, -12583039 ;  /* 0xcb40007f0c0a7421 */ /* 0x000fe20000000000 */
[----:B------:R-:W1:Y:S01]  /*12a0*/  MUFU.EX2 R11, R11 ;  /* 0x0000000b000b7308 */ /* 0x000e620000000800 */
[----:B------:R-:W-:-:S02]  /*12b0*/  IMAD.SHL.U32 R5, R5, 0x800000, RZ ;  /* 0x0080000005057824 */ /* 0x000fc400078e00ff */
[----:B------:R-:W-:Y:S01]  /*12c0*/  FFMA R8, R13, 1.925963033500011079e-08, R8 ;  /* 0x32a570600d087823 */ /* 0x000fe20000000008 */
[----:B------:R-:W-:Y:S01]  /*12d0*/  FFMA R10, R15, 1.4426950216293334961, -R10 ;  /* 0x3fb8aa3b0f0a7823 */ /* 0x000fe2000000080a */
[----:B------:R-:W-:-:S03]  /*12e0*/  SHF.L.U32 R12, R12, 0x17, RZ ;  /* 0x000000170c0c7819 */ /* 0x000fc600000006ff */
[----:B------:R-:W-:Y:S01]  /*12f0*/  FFMA R10, R15, 1.925963033500011079e-08, R10 ;  /* 0x32a570600f0a7823 */ /* 0x000fe2000000000a */
[----:B------:R-:W2:Y:S08]  /*1300*/  MUFU.EX2 R7, R7 ;  /* 0x0000000700077308 */ /* 0x000eb00000000800 */
[----:B------:R-:W3:Y:S01]  /*1310*/  MUFU.EX2 R8, R8 ;  /* 0x0000000800087308 */ /* 0x000ee20000000800 */
[----:B-1----:R-:W-:Y:S01]  /*1320*/  FFMA R4, R4, R11, R9 ;  /* 0x0000000b04047223 */ /* 0x002fe20000000009 */
[----:B------:R-:W-:-:S06]  /*1330*/  SHF.L.U32 R9, R6, 0x17, RZ ;  /* 0x0000001706097819 */ /* 0x000fcc00000006ff */
[----:B------:R-:W1:Y:S01]  /*1340*/  MUFU.EX2 R10, R10 ;  /* 0x0000000a000a7308 */ /* 0x000e620000000800 */
[----:B--2---:R-:W-:-:S04]  /*1350*/  FFMA R4, R5, R7, R4 ;  /* 0x0000000705047223 */ /* 0x004fc80000000004 */
[----:B---3--:R-:W-:-:S04]  /*1360*/  FFMA R9, R9, R8, R4 ;  /* 0x0000000809097223 */ /* 0x008fc80000000004 */
[----:B-1----:R-:W-:-:S07]  /*1370*/  FFMA R9, R12, R10, R9 ;  /* 0x0000000a0c097223 */ /* 0x002fce0000000009 */
.L_x_39:
[----:B------:R-:W-:Y:S05]  /*1380*/  BRA.U !UP1, `(.L_x_36) ;  /* 0x0000000109b87547 */ /* 0x000fea000b800000 */
[----:B------:R-:W-:Y:S02]  /*1390*/  UISETP.NE.AND UP0, UPT, UR7, 0x1, UPT ;  /* 0x000000010700788c */ /* 0x000fe4000bf05270 */
[----:B------:R-:W-:-:S04]  /*13a0*/  ULOP3.LUT UR6, UR11, 0x1, URZ, 0xc0, !UPT ;  /* 0x000000010b067892 */ /* 0x000fc8000f8ec0ff */
[----:B------:R-:W-:-:S03]  /*13b0*/  UISETP.NE.U32.AND UP1, UPT, UR6, 0x1, UPT ;  /* 0x000000010600788c */ /* 0x000fc6000bf25070 */
[----:B------:R-:W-:Y:S08]  /*13c0*/  BRA.U !UP0, `(.L_x_40) ;  /* 0x0000000108687547 */ /* 0x000ff0000b800000 */
[----:B------:R-:W1:Y:S01]  /*13d0*/  LDC.64 R4, c[0x0][0x380] ;  /* 0x0000e000ff047b82 */ /* 0x000e620000000a00 */
[----:B------:R-:W-:-:S05]  /*13e0*/  IADD3 R7, PT, PT, R3, UR4, RZ ;  /* 0x0000000403077c10 */ /* 0x000fca000fffe0ff */
[----:B-1----:R-:W-:-:S05]  /*13f0*/  IMAD.WIDE R4, R7, 0x4, R4 ;  /* 0x0000000407047825 */ /* 0x002fca00078e0204 */
[----:B------:R-:W2:Y:S04]  /*1400*/  LDG.E R7, desc[UR12][R4.64] ;  /* 0x0000000c04077981 */ /* 0x000ea8000c1e1900 */
[----:B------:R-:W3:Y:S01]  /*1410*/  LDG.E R13, desc[UR12][R4.64+0x4] ;  /* 0x0000040c040d7981 */ /* 0x000ee2000c1e1900 */
[----:B------:R-:W-:Y:S01]  /*1420*/  MOV R6, 0x3bbb989d ;  /* 0x3bbb989d00067802 */ /* 0x000fe20000000f00 */
[----:B------:R-:W-:Y:S02]  /*1430*/  IMAD.MOV.U32 R11, RZ, RZ, 0x437c0000 ;  /* 0x437c0000ff0b7424 */ /* 0x000fe400078e00ff */
[----:B------:R-:W-:Y:S02]  /*1440*/  VIADD R3, R3, 0x2 ;  /* 0x0000000203037836 */ /* 0x000fe40000000000 */
[----:B--2---:R-:W-:-:S04]  /*1450*/  FADD R7, R7, -R0 ;  /* 0x8000000007077221 */ /* 0x004fc80000000000 */
[----:B------:R-:W-:Y:S01]  /*1460*/  FFMA.SAT R8, R7, R6, 0.5 ;  /* 0x3f00000007087423 */ /* 0x000fe20000002006 */
[----:B---3--:R-:W-:-:S03]  /*1470*/  FADD R13, R13, -R0 ;  /* 0x800000000d0d7221 */ /* 0x008fc60000000000 */
[----:B------:R-:W-:Y:S01]  /*1480*/  FFMA.RM R8, R8, R11, 12582913 ;  /* 0x4b40000108087423 */ /* 0x000fe2000000400b */
[----:B------:R-:W-:-:S03]  /*1490*/  FFMA.SAT R10, R13, R6, 0.5 ;  /* 0x3f0000000d0a7423 */ /* 0x000fc60000002006 */
[----:B------:R-:W-:Y:S01]  /*14a0*/  FADD R6, R8, -12583039 ;  /* 0xcb40007f08067421 */ /* 0x000fe20000000000 */
[----:B------:R-:W-:Y:S01]  /*14b0*/  FFMA.RM R10, R10, R11, 12582913 ;  /* 0x4b4000010a0a7423 */ /* 0x000fe2000000400b */
[----:B------:R-:W-:Y:S02]  /*14c0*/  SHF.L.U32 R8, R8, 0x17, RZ ;  /* 0x0000001708087819 */ /* 0x000fe400000006ff */
[C---:B------:R-:W-:Y:S01]  /*14d0*/  FFMA R6, R7.reuse, 1.4426950216293334961, -R6 ;  /* 0x3fb8aa3b07067823 */ /* 0x040fe20000000806 */
[C---:B------:R-:W-:Y:S01]  /*14e0*/  FADD R4, R10.reuse, -12583039 ;  /* 0xcb40007f0a047421 */ /* 0x040fe20000000000 */
[----:B------:R-:W-:Y:S02]  /*14f0*/  SHF.L.U32 R5, R10, 0x17, RZ ;  /* 0x000000170a057819 */ /* 0x000fe400000006ff */
[----:B------:R-:W-:Y:S01]  /*1500*/  FFMA R6, R7, 1.925963033500011079e-08, R6 ;  /* 0x32a5706007067823 */ /* 0x000fe20000000006 */
[----:B------:R-:W-:-:S04]  /*1510*/  FFMA R4, R13, 1.4426950216293334961, -R4 ;  /* 0x3fb8aa3b0d047823 */ /* 0x000fc80000000804 */
[----:B------:R-:W-:Y:S01]  /*1520*/  FFMA R4, R13, 1.925963033500011079e-08, R4 ;  /* 0x32a570600d047823 */ /* 0x000fe20000000004 */
[----:B------:R-:W1:Y:S08]  /*1530*/  MUFU.EX2 R6, R6 ;  /* 0x0000000600067308 */ /* 0x000e700000000800 */
[----:B------:R-:W2:Y:S01]  /*1540*/  MUFU.EX2 R4, R4 ;  /* 0x0000000400047308 */ /* 0x000ea20000000800 */
[----:B-1----:R-:W-:-:S04]  /*1550*/  FFMA R8, R8, R6, R9 ;  /* 0x0000000608087223 */ /* 0x002fc80000000009 */
[----:B--2---:R-:W-:-:S07]  /*1560*/  FFMA R9, R5, R4, R8 ;  /* 0x0000000405097223 */ /* 0x004fce0000000008 */
.L_x_40:
[----:B------:R-:W-:Y:S05]  /*1570*/  BRA.U UP1, `(.L_x_36) ;  /* 0x00000001013c7547 */ /* 0x000fea000b800000 */
[----:B------:R-:W1:Y:S01]  /*1580*/  LDC.64 R4, c[0x0][0x380] ;  /* 0x0000e000ff047b82 */ /* 0x000e620000000a00 */
[----:B------:R-:W-:-:S05]  /*1590*/  IADD3 R3, PT, PT, R3, UR4, RZ ;  /* 0x0000000403037c10 */ /* 0x000fca000fffe0ff */
[----:B-1----:R-:W-:-:S06]  /*15a0*/  IMAD.WIDE R4, R3, 0x4, R4 ;  /* 0x0000000403047825 */ /* 0x002fcc00078e0204 */
[----:B------:R-:W0:Y:S01]  /*15b0*/  LDG.E R5, desc[UR12][R4.64] ;  /* 0x0000000c04057981 */ /* 0x000e22000c1e1900 */
[----:B------:R-:W-:Y:S02]  /*15c0*/  HFMA2 R3, -RZ, RZ, 0.96630859375, -0.0022525787353515625 ;  /* 0x3bbb989dff037431 */ /* 0x000fe400000001ff */
[----:B------:R-:W-:Y:S02]  /*15d0*/  IMAD.MOV.U32 R6, RZ, RZ, 0x437c0000 ;  /* 0x437c0000ff067424 */ /* 0x000fe400078e00ff */
[----:B0-----:R-:W-:-:S04]  /*15e0*/  FADD R0, R5, -R0 ;  /* 0x8000000005007221 */ /* 0x001fc80000000000 */
[----:B------:R-:W-:-:S04]  /*15f0*/  FFMA.SAT R3, R0, R3, 0.5 ;  /* 0x3f00000000037423 */ /* 0x000fc80000002003 */
[----:B------:R-:W-:-:S04]  /*1600*/  FFMA.RM R3, R3, R6, 12582913 ;  /* 0x4b40000103037423 */ /* 0x000fc80000004006 */
[----:B------:R-:W-:-:S04]  /*1610*/  FADD R7, R3, -12583039 ;  /* 0xcb40007f03077421 */ /* 0x000fc80000000000 */
[----:B------:R-:W-:-:S04]  /*1620*/  FFMA R7, R0, 1.4426950216293334961, -R7 ;  /* 0x3fb8aa3b00077823 */ /* 0x000fc80000000807 */
[----:B------:R-:W-:Y:S01]  /*1630*/  FFMA R7, R0, 1.925963033500011079e-08, R7 ;  /* 0x32a5706000077823 */ /* 0x000fe20000000007 */
[----:B------:R-:W-:-:S05]  /*1640*/  SHF.L.U32 R0, R3, 0x17, RZ ;  /* 0x0000001703007819 */ /* 0x000fca00000006ff */
[----:B------:R-:W0:Y:S02]  /*1650*/  MUFU.EX2 R7, R7 ;  /* 0x0000000700077308 */ /* 0x000e240000000800 */
[----:B0-----:R-:W-:-:S07]  /*1660*/  FFMA R9, R0, R7, R9 ;  /* 0x0000000700097223 */ /* 0x001fce0000000009 */
.L_x_36:
[----:B------:R1:W-:Y:S02]  /*1670*/  STS [UR5+0x4], R9 ;  /* 0x00000409ff007988 */ /* 0x0003e40008000805 */
.L_x_29:
[----:B------:R-:W-:Y:S05]  /*1680*/  BSYNC.RECONVERGENT B0 ;  /* 0x0000000000007941 */ /* 0x000fea0003800200 */
.L_x_28:
[----:B------:R-:W-:Y:S01]  /*1690*/  BAR.SYNC.DEFER_BLOCKING 0x0 ;  /* 0x0000000000007b1d */ /* 0x000fe20000010000 */
[----:B------:R-:W-:-:S13]  /*16a0*/  ISETP.GE.AND P0, PT, R2, UR11, PT ;  /* 0x0000000b02007c0c */ /* 0x000fda000bf06270 */
[----:B------:R-:W-:Y:S05]  /*16b0*/  @P0 EXIT ;  /* 0x000000000000094d */ /* 0x000fea0003800000 */
[----:B------:R-:W2:Y:S01]  /*16c0*/  S2UR UR6, SR_CgaCtaId ;  /* 0x00000000000679c3 */ /* 0x000ea20000008800 */
[----:B------:R-:W-:-:S07]  /*16d0*/  UMOV UR5, 0x400 ;  /* 0x0000040000057882 */ /* 0x000fce0000000000 */
[----:B------:R-:W3:Y:S01]  /*16e0*/  LDC.64 R6, c[0x0][0x380] ;  /* 0x0000e000ff067b82 */ /* 0x000ee20000000a00 */
[----:B--2---:R-:W-:Y:S01]  /*16f0*/  ULEA UR5, UR6, UR5, 0x18 ;  /* 0x0000000506057291 */ /* 0x004fe2000f8ec0ff */
[----:B------:R-:W2:Y:S08]  /*1700*/  LDCU UR6, c[0x0][0x390] ;  /* 0x00007200ff0677ac */ /* 0x000eb00008000800 */
[----:B------:R-:W4:Y:S02]  /*1710*/  LDS.64 R4, [UR5] ;  /* 0x00000005ff047984 */ /* 0x000f240008000a00 */
[----:B------:R-:W0:Y:S02]  /*1720*/  LDCU UR5, c[0x0][0x360] ;  /* 0x00006c00ff0577ac */ /* 0x000e240008000800 */
.L_x_43:
[----:B01----:R-:W-:-:S05]  /*1730*/  IADD3 R9, PT, PT, R2, UR4, RZ ;  /* 0x0000000402097c10 */ /* 0x003fca000fffe0ff */
[----:B---3--:R-:W-:-:S05]  /*1740*/  IMAD.WIDE R8, R9, 0x4, R6 ;  /* 0x0000000409087825 */ /* 0x008fca00078e0206 */
[----:B------:R-:W3:Y:S01]  /*1750*/  LDG.E R3, desc[UR12][R8.64] ;  /* 0x0000000c08037981 */ /* 0x000ee2000c1e1900 */
[----:B0-----:R-:W-:Y:S01]  /*1760*/  IMAD.MOV.U32 R0, RZ, RZ, 0x3bbb989d ;  /* 0x3bbb989dff007424 */ /* 0x001fe200078e00ff */
[----:B------:R-:W-:Y:S01]  /*1770*/  MOV R11, 0x437c0000 ;  /* 0x437c0000000b7802 */ /* 0x000fe20000000f00 */
[----:B----4-:R-:W0:Y:S01]  /*1780*/  MUFU.RCP R12, R5 ;  /* 0x00000005000c7308 */ /* 0x010e220000001000 */
[----:B------:R-:W-:Y:S01]  /*1790*/  IADD3 R2, PT, PT, R2, UR5, RZ ;  /* 0x0000000502027c10 */ /* 0x000fe2000fffe0ff */
[----:B------:R-:W-:Y:S03]  /*17a0*/  BSSY.RECONVERGENT B0, `(.L_x_41) ;  /* 0x0000015000007945 */ /* 0x000fe60003800200 */
[----:B--2---:R-:W-:Y:S01]  /*17b0*/  ISETP.GE.AND P2, PT, R2, UR6, PT ;  /* 0x0000000602007c0c */ /* 0x004fe2000bf46270 */
[----:B---3--:R-:W-:-:S04]  /*17c0*/  FADD R3, -R4, R3 ;  /* 0x0000000304037221 */ /* 0x008fc80000000100 */
[----:B------:R-:W-:-:S04]  /*17d0*/  FFMA.SAT R0, R3, R0, 0.5 ;  /* 0x3f00000003007423 */ /* 0x000fc80000002000 */
[----:B------:R-:W-:Y:S01]  /*17e0*/  FFMA.RM R0, R0, R11, 12582913 ;  /* 0x4b40000100007423 */ /* 0x000fe2000000400b */
[----:B0-----:R-:W-:-:S03]  /*17f0*/  FFMA R11, R12, -R5, 1 ;  /* 0x3f8000000c0b7423 */ /* 0x001fc60000000805 */
[C---:B------:R-:W-:Y:S01]  /*1800*/  FADD R10, R0.reuse, -12583039 ;  /* 0xcb40007f000a7421 */ /* 0x040fe20000000000 */
[----:B------:R-:W-:Y:S01]  /*1810*/  SHF.L.U32 R0, R0, 0x17, RZ ;  /* 0x0000001700007819 */ /* 0x000fe200000006ff */
[----:B------:R-:W-:Y:S02]  /*1820*/  FFMA R11, R12, R11, R12 ;  /* 0x0000000b0c0b7223 */ /* 0x000fe4000000000c */
[----:B------:R-:W-:-:S04]  /*1830*/  FFMA R10, R3, 1.4426950216293334961, -R10 ;  /* 0x3fb8aa3b030a7823 */ /* 0x000fc8000000080a */
[----:B------:R-:W-:-:S04]  /*1840*/  FFMA R10, R3, 1.925963033500011079e-08, R10 ;  /* 0x32a57060030a7823 */ /* 0x000fc8000000000a */
[----:B------:R-:W0:Y:S02]  /*1850*/  MUFU.EX2 R3, R10 ;  /* 0x0000000a00037308 */ /* 0x000e240000000800 */
[----:B0-----:R-:W-:-:S06]  /*1860*/  FMUL R0, R0, R3 ;  /* 0x0000000300007220 */ /* 0x001fcc0000400000 */
[----:B------:R-:W0:Y:S01]  /*1870*/  FCHK P0, R0, R5 ;  /* 0x0000000500007302 */ /* 0x000e220000000000 */
[----:B------:R-:W-:-:S04]  /*1880*/  FFMA R12, R0, R11, RZ ;  /* 0x0000000b000c7223 */ /* 0x000fc800000000ff */
[----:B------:R-:W-:-:S04]  /*1890*/  FFMA R3, R12, -R5, R0 ;  /* 0x800000050c037223 */ /* 0x000fc80000000000 */
[----:B------:R-:W-:Y:S01]  /*18a0*/  FFMA R3, R11, R3, R12 ;  /* 0x000000030b037223 */ /* 0x000fe2000000000c */
[----:B0-----:R-:W-:Y:S06]  /*18b0*/  @!P0 BRA `(.L_x_42) ;  /* 0x00000000000c8947 */ /* 0x001fec0003800000 */
[----:B------:R-:W-:-:S07]  /*18c0*/  MOV R10, 0x18e0 ;  /* 0x000018e0000a7802 */ /* 0x000fce0000000f00 */
[----:B------:R-:W-:Y:S05]  /*18d0*/  CALL.REL.NOINC `($__internal_1_$__cuda_sm3x_div_rn_noftz_f32_slowpath) ;  /* 0x0000000000147944 */ /* 0x000fea0003c00000 */
[----:B------:R-:W-:-:S07]  /*18e0*/  IMAD.MOV.U32 R3, RZ, RZ, R0 ;  /* 0x000000ffff037224 */ /* 0x000fce00078e0000 */
.L_x_42:
[----:B------:R-:W-:Y:S05]  /*18f0*/  BSYNC.RECONVERGENT B0 ;  /* 0x0000000000007941 */ /* 0x000fea0003800200 */
.L_x_41:
[----:B------:R0:W-:Y:S01]  /*1900*/  STG.E desc[UR12][R8.64], R3 ;  /* 0x0000000308007986 */ /* 0x0001e2000c10190c */
[----:B------:R-:W-:Y:S05]  /*1910*/  @!P2 BRA `(.L_x_43) ;  /* 0xfffffffc0084a947 */ /* 0x000fea000383ffff */
[----:B------:R-:W-:Y:S05]  /*1920*/  EXIT ;  /* 0x000000000000794d */ /* 0x000fea0003800000 */
        .weak           $__internal_1_$__cuda_sm3x_div_rn_noftz_f32_slowpath
        .type           $__internal_1_$__cuda_sm3x_div_rn_noftz_f32_slowpath,@function
        .size           $__internal_1_$__cuda_sm3x_div_rn_noftz_f32_slowpath,(.L_x_66 - $__internal_1_$__cuda_sm3x_div_rn_noftz_f32_slowpath)
$__internal_1_$__cuda_sm3x_div_rn_noftz_f32_slowpath:
[--C-:B------:R-:W-:Y:S01]  /*1930*/  SHF.R.U32.HI R12, RZ, 0x17, R5.reuse ;  /* 0x00000017ff0c7819 */ /* 0x100fe20000011605 */
[----:B------:R-:W-:Y:S01]  /*1940*/  BSSY.RECONVERGENT B1, `(.L_x_44) ;  /* 0x0000065000017945 */ /* 0x000fe20003800200 */
[----:B------:R-:W-:Y:S01]  /*1950*/  SHF.R.U32.HI R3, RZ, 0x17, R0 ;  /* 0x00000017ff037819 */ /* 0x000fe20000011600 */
[----:B------:R-:W-:Y:S01]  /*1960*/  IMAD.MOV.U32 R14, RZ, RZ, R5 ;  /* 0x000000ffff0e7224 */ /* 0x000fe200078e0005 */
[----:B------:R-:W-:Y:S02]  /*1970*/  LOP3.LUT R12, R12, 0xff, RZ, 0xc0, !PT ;  /* 0x000000ff0c0c7812 */ /* 0x000fe400078ec0ff */
[----:B------:R-:W-:Y:S02]  /*1980*/  LOP3.LUT R16, R3, 0xff, RZ, 0xc0, !PT ;  /* 0x000000ff03107812 */ /* 0x000fe400078ec0ff */
[----:B------:R-:W-:Y:S02]  /*1990*/  IADD3 R15, PT, PT, R12, -0x1, RZ ;  /* 0xffffffff0c0f7810 */ /* 0x000fe40007ffe0ff */
[----:B------:R-:W-:-:S02]  /*19a0*/  IADD3 R17, PT, PT, R16, -0x1, RZ ;  /* 0xffffffff10117810 */ /* 0x000fc40007ffe0ff */
[----:B------:R-:W-:Y:S02]  /*19b0*/  ISETP.GT.U32.AND P0, PT, R15, 0xfd, PT ;  /* 0x000000fd0f00780c */ /* 0x000fe40003f04070 */
[----:B------:R-:W-:Y:S02]  /*19c0*/  MOV R13, R0 ;  /* 0x00000000000d7202 */ /* 0x000fe40000000f00 */
[----:B------:R-:W-:-:S13]  /*19d0*/  ISETP.GT.U32.OR P0, PT, R17, 0xfd, P0 ;  /* 0x000000fd1100780c */ /* 0x000fda0000704470 */
[----:B------:R-:W-:Y:S01]  /*19e0*/  @!P0 MOV R11, RZ ;  /* 0x000000ff000b8202 */ /* 0x000fe20000000f00 */
[----:B------:R-:W-:Y:S06]  /*19f0*/  @!P0 BRA `(.L_x_45) ;  /* 0x0000000000608947 */ /* 0x000fec0003800000 */
[----:B------:R-:W-:Y:S02]  /*1a00*/  FSETP.GTU.FTZ.AND P1, PT, |R5|, +INF , PT ;  /* 0x7f8000000500780b */ /* 0x000fe40003f3c200 */
[----:B------:R-:W-:Y:S02]  /*1a10*/  FSETP.GTU.FTZ.AND P0, PT, |R0|, +INF , PT ;  /* 0x7f8000000000780b */ /* 0x000fe40003f1c200 */
[----:B------:R-:W-:Y:S02]  /*1a20*/  MOV R3, R5 ;  /* 0x0000000500037202 */ /* 0x000fe40000000f00 */
        /* <DEDUP_REMOVED lines=16> */
[----:B------:R-:W-:Y:S01]  /*1b30*/  @P0 MOV R11, RZ ;  /* 0x000000ff000b0202 */ /* 0x000fe20000000f00 */
[----:B------:R-:W-:Y:S02]  /*1b40*/  @!P0 IMAD.MOV.U32 R11, RZ, RZ, -0x40 ;  /* 0xffffffc0ff0b8424 */ /* 0x000fe400078e00ff */
[----:B------:R-:W-:Y:S01]  /*1b50*/  @!P0 FFMA R13, R0, 1.84467440737095516160e+19, RZ ;  /* 0x5f800000000d8823 */ /* 0x000fe200000000ff */
[----:B------:R-:W-:Y:S02]  /*1b60*/  @!P1 FFMA R14, R3, 1.84467440737095516160e+19, RZ ;  /* 0x5f800000030e9823 */ /* 0x000fe400000000ff */
[----:B------:R-:W-:-:S07]  /*1b70*/  @!P1 IADD3 R11, PT, PT, R11, 0x40, RZ ;  /* 0x000000400b0b9810 */ /* 0x000fce0007ffe0ff */
.L_x_45:
[----:B------:R-:W-:Y:S01]  /*1b80*/  LEA R3, R12, 0xc0800000, 0x17 ;  /* 0xc08000000c037811 */ /* 0x000fe200078eb8ff */
[----:B------:R-:W-:Y:S03]  /*1b90*/  BSSY.RECONVERGENT B2, `(.L_x_50) ;  /* 0x0000036000027945 */ /* 0x000fe60003800200 */
[----:B------:R-:W-:Y:S02]  /*1ba0*/  IADD3 R14, PT, PT, -R3, R14, RZ ;  /* 0x0000000e030e7210 */ /* 0x000fe40007ffe1ff */
[----:B------:R-:W-:Y:S02]  /*1bb0*/  IADD3 R3, PT, PT, R16, -0x7f, RZ ;  /* 0xffffff8110037810 */ /* 0x000fe40007ffe0ff */
[----:B------:R-:W0:Y:S01]  /*1bc0*/  MUFU.RCP R15, R14 ;  /* 0x0000000e000f7308 */ /* 0x000e220000001000 */
[----:B------:R-:W-:Y:S01]  /*1bd0*/  FADD.FTZ R17, -R14, -RZ ;  /* 0x800000ff0e117221 */ /* 0x000fe20000010100 */
[C---:B------:R-:W-:Y:S01]  /*1be0*/  IADD3 R12, PT, PT, R3.reuse, 0x7f, -R12 ;  /* 0x0000007f030c7810 */ /* 0x040fe20007ffe80c */
[----:B------:R-:W-:-:S04]  /*1bf0*/  IMAD R0, R3, -0x800000, R13 ;  /* 0xff80000003007824 */ /* 0x000fc800078e020d */
[----:B------:R-:W-:Y:S02]  /*1c00*/  IMAD.IADD R12, R12, 0x1, R11 ;  /* 0x000000010c0c7824 */ /* 0x000fe400078e020b */
[----:B0-----:R-:W-:-:S04]  /*1c10*/  FFMA R16, R15, R17, 1 ;  /* 0x3f8000000f107423 */ /* 0x001fc80000000011 */
[----:B------:R-:W-:-:S04]  /*1c20*/  FFMA R18, R15, R16, R15 ;  /* 0x000000100f127223 */ /* 0x000fc8000000000f */
[----:B------:R-:W-:-:S04]  /*1c30*/  FFMA R13, R0, R18, RZ ;  /* 0x00000012000d7223 */ /* 0x000fc800000000ff */
[----:B------:R-:W-:-:S04]  /*1c40*/  FFMA R16, R17, R13, R0 ;  /* 0x0000000d11107223 */ /* 0x000fc80000000000 */
[----:B------:R-:W-:-:S04]  /*1c50*/  FFMA R13, R18, R16, R13 ;  /* 0x00000010120d7223 */ /* 0x000fc8000000000d */
[----:B------:R-:W-:-:S04]  /*1c60*/  FFMA R16, R17, R13, R0 ;  /* 0x0000000d11107223 */ /* 0x000fc80000000000 */
[----:B------:R-:W-:-:S05]  /*1c70*/  FFMA R0, R18, R16, R13 ;  /* 0x0000001012007223 */ /* 0x000fca000000000d */
[----:B------:R-:W-:-:S04]  /*1c80*/  SHF.R.U32.HI R3, RZ, 0x17, R0 ;  /* 0x00000017ff037819 */ /* 0x000fc80000011600 */
[----:B------:R-:W-:-:S04]  /*1c90*/  LOP3.LUT R3, R3, 0xff, RZ, 0xc0, !PT ;  /* 0x000000ff03037812 */ /* 0x000fc800078ec0ff */
[----:B------:R-:W-:-:S04]  /*1ca0*/  IADD3 R15, PT, PT, R3, R12, RZ ;  /* 0x0000000c030f7210 */ /* 0x000fc80007ffe0ff */
        /* <DEDUP_REMOVED lines=11> */
[C---:B------:R-:W-:Y:S01]  /*1d60*/  IADD3 R14, PT, PT, R15.reuse, 0x20, RZ ;  /* 0x000000200f0e7810 */ /* 0x040fe20007ffe0ff */
[CCC-:B------:R-:W-:Y:S01]  /*1d70*/  FFMA.RM R12, R18.reuse, R16.reuse, R13.reuse ;  /* 0x00000010120c7223 */ /* 0x1c0fe2000000400d */
[----:B------:R-:W-:Y:S02]  /*1d80*/  ISETP.NE.AND P3, PT, R15, RZ, PT ;  /* 0x000000ff0f00720c */ /* 0x000fe40003f65270 */
[----:B------:R-:W-:Y:S01]  /*1d90*/  LOP3.LUT R11, R3, 0x7fffff, RZ, 0xc0, !PT ;  /* 0x007fffff030b7812 */ /* 0x000fe200078ec0ff */
[----:B------:R-:W-:Y:S01]  /*1da0*/  FFMA.RP R3, R18, R16, R13 ;  /* 0x0000001012037223 */ /* 0x000fe2000000800d */
[----:B------:R-:W-:Y:S01]  /*1db0*/  IMAD.MOV R13, RZ, RZ, -R15 ;  /* 0x000000ffff0d7224 */ /* 0x000fe200078e0a0f */
[----:B------:R-:W-:Y:S02]  /*1dc0*/  ISETP.NE.AND P1, PT, R15, RZ, PT ;  /* 0x000000ff0f00720c */ /* 0x000fe40003f25270 */
        /* <DEDUP_REMOVED lines=10> */
[----:B------:R-:W-:-:S04]  /*1e70*/  LOP3.LUT R3, R3, R12, RZ, 0xc0, !PT ;  /* 0x0000000c03037212 */ /* 0x000fc800078ec0ff */
[----:B------:R-:W-:-:S04]  /*1e80*/  IADD3 R3, PT, PT, R14, R3, RZ ;  /* 0x000000030e037210 */ /* 0x000fc80007ffe0ff */
[----:B------:R-:W-:Y:S01]  /*1e90*/  LOP3.LUT R0, R3, R0, RZ, 0xfc, !PT ;  /* 0x0000000003007212 */ /* 0x000fe200078efcff */
[----:B------:R-:W-:Y:S06]  /*1ea0*/  BRA `(.L_x_53) ;  /* 0x0000000000107947 */ /* 0x000fec0003800000 */
.L_x_52:
[----:B------:R-:W-:-:S04]  /*1eb0*/  LOP3.LUT R0, R0, 0x80000000, RZ, 0xc0, !PT ;  /* 0x8000000000007812 */ /* 0x000fc800078ec0ff */
[----:B------:R-:W-:Y:S01]  /*1ec0*/  LOP3.LUT R0, R0, 0x7f800000, RZ, 0xfc, !PT ;  /* 0x7f80000000007812 */ /* 0x000fe200078efcff */
[----:B------:R-:W-:Y:S06]  /*1ed0*/  BRA `(.L_x_53) ;  /* 0x0000000000047947 */ /* 0x000fec0003800000 */
.L_x_51:
[----:B------:R-:W-:-:S07]  /*1ee0*/  LEA R0, R12, R0, 0x17 ;  /* 0x000000000c007211 */ /* 0x000fce00078eb8ff */
.L_x_53:
[----:B------:R-:W-:Y:S05]  /*1ef0*/  BSYNC.RECONVERGENT B2 ;  /* 0x0000000000027941 */ /* 0x000fea0003800200 */
.L_x_50:
[----:B------:R-:W-:Y:S05]  /*1f00*/  BRA `(.L_x_54) ;  /* 0x0000000000207947 */ /* 0x000fea0003800000 */
.L_x_49:
[----:B------:R-:W-:-:S04]  /*1f10*/  LOP3.LUT R0, R14, 0x80000000, R13, 0x48, !PT ;  /* 0x800000000e007812 */ /* 0x000fc800078e480d */
[----:B------:R-:W-:Y:S01]  /*1f20*/  LOP3.LUT R0, R0, 0x7f800000, RZ, 0xfc, !PT ;  /* 0x7f80000000007812 */ /* 0x000fe200078efcff */
[----:B------:R-:W-:Y:S06]  /*1f30*/  BRA `(.L_x_54) ;  /* 0x0000000000147947 */ /* 0x000fec0003800000 */
.L_x_48:
[----:B------:R-:W-:Y:S01]  /*1f40*/  LOP3.LUT R0, R14, 0x80000000, R13, 0x48, !PT ;  /* 0x800000000e007812 */ /* 0x000fe200078e480d */
[----:B------:R-:W-:Y:S06]  /*1f50*/  BRA `(.L_x_54) ;  /* 0x00000000000c7947 */ /* 0x000fec0003800000 */
.L_x_47:
[----:B------:R-:W0:Y:S01]  /*1f60*/  MUFU.RSQ R0, -QNAN ;  /* 0xffc0000000007908 */ /* 0x000e220000001400 */
[----:B------:R-:W-:Y:S05]  /*1f70*/  BRA `(.L_x_54) ;  /* 0x0000000000047947 */ /* 0x000fea0003800000 */
.L_x_46:
[----:B------:R-:W-:-:S07]  /*1f80*/  FADD.FTZ R0, R0, R3 ;  /* 0x0000000300007221 */ /* 0x000fce0000010000 */
.L_x_54:
[----:B------:R-:W-:Y:S05]  /*1f90*/  BSYNC.RECONVERGENT B1 ;  /* 0x0000000000017941 */ /* 0x000fea0003800200 */
.L_x_44:
[----:B------:R-:W-:-:S04]  /*1fa0*/  HFMA2 R11, -RZ, RZ, 0, 0 ;  /* 0x00000000ff0b7431 */ /* 0x000fc800000001ff */
[----:B0-----:R-:W-:Y:S05]  /*1fb0*/  RET.REL.NODEC R10 `(_Z22softmax_inplace_kernelPfiii) ;  /* 0xffffffe00a107950 */ /* 0x001fea0003c3ffff */
.L_x_55:
        /* <DEDUP_REMOVED lines=12> */
.L_x_66:


//--------------------- .text._Z19naive_scores_kernelPK6__halfS1_Pfiiii --------------------------
	.section	.text._Z19naive_scores_kernelPK6__halfS1_Pfiiii,"ax",@progbits
	.align	128
        .global         _Z19naive_scores_kernelPK6__halfS1_Pfiiii
        .type           _Z19naive_scores_kernelPK6__halfS1_Pfiiii,@function
        .size           _Z19naive_scores_kernelPK6__halfS1_Pfiiii,(.L_x_70 - _Z19naive_scores_kernelPK6__halfS1_Pfiiii)
        .other          _Z19naive_scores_kernelPK6__halfS1_Pfiiii,@"STO_CUDA_ENTRY STV_DEFAULT"
_Z19naive_scores_kernelPK6__halfS1_Pfiiii:
.text._Z19naive_scores_kernelPK6__halfS1_Pfiiii:
[----:B------:R-:W-:Y:S01]  /*0000*/  LDC R1, c[0x0][0x37c] ;  /* 0x0000df00ff017b82 */ /* 0x000fe20000000800 */
[----:B------:R-:W0:Y:S07]  /*0010*/  S2R R11, SR_TID.X ;  /* 0x00000000000b7919 */ /* 0x000e2e0000002100 */
[----:B------:R-:W0:Y:S01]  /*0020*/  LDC R6, c[0x0][0x3a0] ;  /* 0x0000e800ff067b82 */ /* 0x000e220000000800 */
[----:B------:R-:W1:Y:S07]  /*0030*/  LDCU UR6, c[0x0][0x39c] ;  /* 0x00007380ff0677ac */ /* 0x000e6e0008000800 */
[----:B------:R-:W-:Y:S08]  /*0040*/  S2UR UR4, SR_CTAID.X ;  /* 0x00000000000479c3 */ /* 0x000ff00000002500 */
[----:B------:R-:W1:Y:S01]  /*0050*/  S2UR UR5, SR_CTAID.Y ;  /* 0x00000000000579c3 */ /* 0x000e620000002600 */
[----:B0-----:R-:W-:Y:S01]  /*0060*/  ISETP.GE.AND P0, PT, R11, R6, PT ;  /* 0x000000060b00720c */ /* 0x001fe20003f06270 */
[----:B-1----:R-:W-:-:S12]  /*0070*/  UIMAD UR4, UR4, UR6, UR5 ;  /* 0x00000006040472a4 */ /* 0x002fd8000f8e0205 */
[----:B------:R-:W-:Y:S05]  /*0080*/  @P0 EXIT ;  /* 0x000000000000094d */ /* 0x000fea0003800000 */
[----:B------:R-:W0:Y:S01]  /*0090*/  S2R R9, SR_CTAID.Z ;  /* 0x0000000000097919 */ /* 0x000e220000002700 */
[----:B------:R-:W1:Y:S01]  /*00a0*/  LDCU UR5, c[0x0][0x3a4] ;  /* 0x00007480ff0577ac */ /* 0x000e620008000800 */
[----:B------:R-:W2:Y:S01]  /*00b0*/  LDCU UR9, c[0x0][0x360] ;  /* 0x00006c00ff0977ac */ /* 0x000ea20008000800 */
[----:B------:R-:W3:Y:S01]  /*00c0*/  LDCU.64 UR10, c[0x0][0x358] ;  /* 0x00006b00ff0a77ac */ /* 0x000ee20008000a00 */
[----:B-1----:R-:W-:Y:S01]  /*00d0*/  UISETP.GT.AND UP0, UPT, UR5, URZ, UPT ;  /* 0x000000ff0500728c */ /* 0x002fe2000bf04270 */
[----:B0-----:R-:W-:-:S04]  /*00e0*/  IMAD R9, R6, UR4, R9 ;  /* 0x0000000406097c24 */ /* 0x001fc8000f8e0209 */
[----:B------:R-:W-:-:S05]  /*00f0*/  IMAD R0, R9, UR5, RZ ;  /* 0x0000000509007c24 */ /* 0x000fca000f8e02ff */
[----:B------:R-:W-:Y:S01]  /*0100*/  SHF.R.S32.HI R8, RZ, 0x1f, R0 ;  /* 0x0000001fff087819 */ /* 0x000fe20000011400 */
[----:B--23--:R-:W-:Y:S06]  /*0110*/  BRA.U UP0, `(.L_x_56) ;  /* 0x0000000100207547 */ /* 0x00cfec000b800000 */
[----:B------:R-:W0:Y:S02]  /*0120*/  LDC.64 R4, c[0x0][0x390] ;  /* 0x0000e400ff047b82 */ /* 0x000e240000000a00 */
.L_x_57:
[----:B-1----:R-:W-:Y:S01]  /*0130*/  IMAD R3, R9, R6, R11 ;  /* 0x0000000609037224 */ /* 0x002fe200078e020b */
[----:B------:R-:W-:-:S03]  /*0140*/  IADD3 R11, PT, PT, R11, UR9, RZ ;  /* 0x000000090b0b7c10 */ /* 0x000fc6000fffe0ff */
[----:B0-----:R-:W-:Y:S01]  /*0150*/  IMAD.WIDE R2, R3, 0x4, R4 ;  /* 0x0000000403027825 */ /* 0x001fe200078e0204 */
[----:B------:R-:W-:-:S04]  /*0160*/  ISETP.GE.AND P0, PT, R11, R6, PT ;  /* 0x000000060b00720c */ /* 0x000fc80003f06270 */
[----:B------:R1:W-:Y:S09]  /*0170*/  STG.E desc[UR10][R2.64], RZ ;  /* 0x000000ff02007986 */ /* 0x0003f2000c10190a */
[----:B------:R-:W-:Y:S05]  /*0180*/  @!P0 BRA `(.L_x_57) ;  /* 0xfffffffc00e88947 */ /* 0x000fea000383ffff */
[----:B------:R-:W-:Y:S05]  /*0190*/  EXIT ;  /* 0x000000000000794d */ /* 0x000fea0003800000 */
.L_x_56:
[----:B------:R-:W-:Y:S02]  /*01a0*/  ULOP3.LUT UR7, UR5, 0x7ffffff8, URZ, 0xc0, !UPT ;  /* 0x7ffffff805077892 */ /* 0x000fe4000f8ec0ff */
[----:B------:R-:W-:Y:S02]  /*01b0*/  ULOP3.LUT UR6, UR5, 0x7, URZ, 0xc0, !UPT ;  /* 0x0000000705067892 */ /* 0x000fe4000f8ec0ff */
[----:B------:R-:W-:Y:S02]  /*01c0*/  ULOP3.LUT UR5, UR5, 0x3, URZ, 0xc0, !UPT ;  /* 0x0000000305057892 */ /* 0x000fe4000f8ec0ff */
[----:B------:R-:W-:-:S12]  /*01d0*/  UIADD3 UR12, UPT, UPT, -UR7, URZ, URZ ;  /* 0x000000ff070c7290 */ /* 0x000fd8000fffe1ff */
.L_x_63:
[----:B0-----:R-:W0:Y:S01]  /*01e0*/  LDC.64 R2, c[0x0][0x3a0] ;  /* 0x0000e800ff027b82 */ /* 0x001e220000000a00 */
[----:B------:R-:W-:Y:S01]  /*01f0*/  HFMA2 R13, -RZ, RZ, 0, 0 ;  /* 0x00000000ff0d7431 */ /* 0x000fe200000001ff */
[----:B------:R-:W-:Y:S02]  /*0200*/  MOV R5, RZ ;  /* 0x000000ff00057202 */ /* 0x000fe40000000f00 */
[----:B0-----:R-:W-:Y:S01]  /*0210*/  ISETP.GE.U32.AND P0, PT, R3, 0x8, PT ;  /* 0x000000080300780c */ /* 0x001fe20003f06070 */
[----:B------:R-:W-:-:S04]  /*0220*/  IMAD R10, R2, UR4, R11 ;  /* 0x00000004020a7c24 */ /* 0x000fc8000f8e020b */
[----:B------:R-:W-:-:S05]  /*0230*/  IMAD R10, R10, R3, RZ ;  /* 0x000000030a0a7224 */ /* 0x000fca00078e02ff */
[----:B------:R-:W-:-:S03]  /*0240*/  SHF.R.S32.HI R12, RZ, 0x1f, R10 ;  /* 0x0000001fff0c7819 */ /* 0x000fc6000001140a */
[----:B------:R-:W-:Y:S05]  /*0250*/  @!P0 BRA `(.L_x_58) ;  /* 0x0000000000f08947 */ /* 0x000fea0003800000 */
[----:B------:R-:W0:Y:S01]  /*0260*/  LDC.64 R4, c[0x0][0x380] ;  /* 0x0000e000ff047b82 */ /* 0x000e220000000a00 */
[----:B------:R-:W-:Y:S02]  /*0270*/  MOV R13, RZ ;  /* 0x000000ff000d7202 */ /* 0x000fe40000000f00 */
[----:B------:R-:W-:-:S05]  /*0280*/  MOV R25, UR12 ;  /* 0x0000000c00197c02 */ /* 0x000fca0008000f00 */
[----:B------:R-:W1:Y:S01]  /*0290*/  LDC.64 R6, c[0x0][0x388] ;  /* 0x0000e200ff067b82 */ /* 0x000e620000000a00 */
[----:B0-----:R-:W-:-:S04]  /*02a0*/  LEA R4, P0, R0, R4, 0x1 ;  /* 0x0000000400047211 */ /* 0x001fc800078008ff */
[----:B------:R-:W-:Y:S02]  /*02b0*/  IADD3 R4, P1, PT, R4, 0x8, RZ ;  /* 0x0000000804047810 */ /* 0x000fe40007f3e0ff */
[----:B------:R-:W-:Y:S02]  /*02c0*/  LEA.HI.X R5, R0, R5, R8, 0x1, P0 ;  /* 0x0000000500057211 */ /* 0x000fe400000f0c08 */
[----:B-1----:R-:W-:Y:S02]  /*02d0*/  LEA R6, P2, R10, R6, 0x1 ;  /* 0x000000060a067211 */ /* 0x002fe400078408ff */
[----:B------:R-:W-:Y:S02]  /*02e0*/  IADD3.X R5, PT, PT, RZ, R5, RZ, P1, !PT ;  /* 0x00000005ff057210 */ /* 0x000fe40000ffe4ff */
[----:B------:R-:W-:Y:S02]  /*02f0*/  IADD3 R6, P3, PT, R6, 0x8, RZ ;  /* 0x0000000806067810 */ /* 0x000fe40007f7e0ff */
[----:B------:R-:W-:-:S04]  /*0300*/  LEA.HI.X R7, R10, R7, R12, 0x1, P2 ;  /* 0x000000070a077211 */ /* 0x000fc800010f0c0c */
[----:B------:R-:W-:-:S07]  /*0310*/  IADD3.X R7, PT, PT, RZ, R7, RZ, P3, !PT ;  /* 0x00000007ff077210 */ /* 0x000fce0001ffe4ff */
.L_x_59:
[----:B------:R-:W2:Y:S04]  /*0320*/  LDG.E.U16 R18, desc[UR10][R4.64+-0x8] ;  /* 0xfffff80a04127981 */ /* 0x000ea8000c1e1500 */
[----:B------:R-:W3:Y:S04]  /*0330*/  LDG.E.U16 R19, desc[UR10][R6.64+-0x8] ;  /* 0xfffff80a06137981 */ /* 0x000ee8000c1e1500 */
[----:B------:R-:W4:Y:S04]  /*0340*/  LDG.E.U16 R23, desc[UR10][R4.64+-0x6] ;  /* 0xfffffa0a04177981 */ /* 0x000f28000c1e1500 */
[----:B------:R-:W5:Y:S04]  /*0350*/  LDG.E.U16 R20, desc[UR10][R6.64+-0x6] ;  /* 0xfffffa0a06147981 */ /* 0x000f68000c1e1500 */
[----:B------:R-:W5:Y:S04]  /*0360*/  LDG.E.U16 R14, desc[UR10][R4.64+-0x4] ;  /* 0xfffffc0a040e7981 */ /* 0x000f68000c1e1500 */
[----:B------:R-:W5:Y:S04]  /*0370*/  LDG.E.U16 R15, desc[UR10][R6.64+-0x4] ;  /* 0xfffffc0a060f7981 */ /* 0x000f68000c1e1500 */
[----:B------:R-:W5:Y:S04]  /*0380*/  LDG.E.U16 R16, desc[UR10][R4.64+-0x2] ;  /* 0xfffffe0a04107981 */ /* 0x000f68000c1e1500 */
[----:B------:R-:W5:Y:S04]  /*0390*/  LDG.E.U16 R17, desc[UR10][R6.64+-0x2] ;  /* 0xfffffe0a06117981 */ /* 0x000f68000c1e1500 */
[----:B------:R-:W5:Y:S01]  /*03a0*/  LDG.E.U16 R24, desc[UR10][R4.64+0x4] ;  /* 0x0000040a04187981 */ /* 0x000f62000c1e1500 */
[----:B--2---:R-:W-:-:S03]  /*03b0*/  HADD2.F32 R22, -RZ, R18.H0_H0 ;  /* 0x20000012ff167230 */ /* 0x004fc60000004100 */
[----:B------:R-:W2:Y:S01]  /*03c0*/  LDG.E.U16 R18, desc[UR10][R4.64] ;  /* 0x0000000a04127981 */ /* 0x000ea2000c1e1500 */
[----:B---3--:R-:W-:-:S03]  /*03d0*/  HADD2.F32 R21, -RZ, R19.H0_H0 ;  /* 0x20000013ff157230 */ /* 0x008fc60000004100 */
[----:B------:R-:W3:Y:S01]  /*03e0*/  LDG.E.U16 R19, desc[UR10][R6.64] ;  /* 0x0000000a06137981 */ /* 0x000ee2000c1e1500 */
[----:B----4-:R-:W-:Y:S02]  /*03f0*/  HADD2.F32 R23, -RZ, R23.H0_H0 ;  /* 0x20000017ff177230 */ /* 0x010fe40000004100 */
[----:B------:R-:W-:Y:S02]  /*0400*/  FFMA R22, R22, R21, R13 ;  /* 0x0000001516167223 */ /* 0x000fe4000000000d */
[----:B------:R-:W4:Y:S01]  /*0410*/  LDG.E.U16 R21, desc[UR10][R4.64+0x2] ;  /* 0x0000020a04157981 */ /* 0x000f22000c1e1500 */
[----:B-----5:R-:W-:-:S03]  /*0420*/  HADD2.F32 R20, -RZ, R20.H0_H0 ;  /* 0x20000014ff147230 */ /* 0x020fc60000004100 */
[----:B------:R-:W5:Y:S02]  /*0430*/  LDG.E.U16 R13, desc[UR10][R6.64+0x2] ;  /* 0x0000020a060d7981 */ /* 0x000f64000c1e1500 */
[----:B------:R-:W-:Y:S02]  /*0440*/  FFMA R26, R23, R20, R22 ;  /* 0x00000014171a7223 */ /* 0x000fe40000000016 */
[----:B------:R-:W5:Y:S04]  /*0450*/  LDG.E.U16 R23, desc[UR10][R6.64+0x4] ;  /* 0x0000040a06177981 */ /* 0x000f68000c1e1500 */
[----:B------:R0:W5:Y:S04]  /*0460*/  LDG.E.U16 R20, desc[UR10][R4.64+0x6] ;  /* 0x0000060a04147981 */ /* 0x000168000c1e1500 */
[----:B------:R1:W5:Y:S01]  /*0470*/  LDG.E.U16 R22, desc[UR10][R6.64+0x6] ;  /* 0x0000060a06167981 */ /* 0x000362000c1e1500 */
[----:B------:R-:W-:-:S02]  /*0480*/  HADD2.F32 R27, -RZ, R14.H0_H0 ;  /* 0x2000000eff1b7230 */ /* 0x000fc40000004100 */
[----:B------:R-:W-:Y:S02]  /*0490*/  HADD2.F32 R15, -RZ, R15.H0_H0 ;  /* 0x2000000fff0f7230 */ /* 0x000fe40000004100 */
[----:B------:R-:W-:Y:S02]  /*04a0*/  HADD2.F32 R16, -RZ, R16.H0_H0 ;  /* 0x20000010ff107230 */ /* 0x000fe40000004100 */
[----:B------:R-:W-:Y:S02]  /*04b0*/  HADD2.F32 R17, -RZ, R17.H0_H0 ;  /* 0x20000011ff117230 */ /* 0x000fe40000004100 */
[----:B------:R-:W-:Y:S01]  /*04c0*/  FFMA R15, R27, R15, R26 ;  /* 0x0000000f1b0f7223 */ /* 0x000fe2000000001a */
[----:B------:R-:W-:-:S03]  /*04d0*/  IADD3 R25, PT, PT, R25, 0x8, RZ ;  /* 0x0000000819197810 */ /* 0x000fc60007ffe0ff */
[----:B------:R-:W-:Y:S01]  /*04e0*/  FFMA R15, R16, R17, R15 ;  /* 0x00000011100f7223 */ /* 0x000fe2000000000f */
[----:B------:R-:W-:Y:S01]  /*04f0*/  ISETP.NE.AND P0, PT, R25, RZ, PT ;  /* 0x000000ff1900720c */ /* 0x000fe20003f05270 */
[----:B------:R-:W-:Y:S01]  /*0500*/  HADD2.F32 R24, -RZ, R24.H0_H0 ;  /* 0x20000018ff187230 */ /* 0x000fe20000004100 */
[----:B0-----:R-:W-:Y:S02]  /*0510*/  IADD3 R4, P1, PT, R4, 0x10, RZ ;  /* 0x0000001004047810 */ /* 0x001fe40007f3e0ff */
[----:B-1----:R-:W-:Y:S02]  /*0520*/  IADD3 R6, P2, PT, R6, 0x10, RZ ;  /* 0x0000001006067810 */ /* 0x002fe40007f5e0ff */
[----:B------:R-:W-:Y:S02]  /*0530*/  IADD3.X R5, PT, PT, RZ, R5, RZ, P1, !PT ;  /* 0x00000005ff057210 */ /* 0x000fe40000ffe4ff */
[----:B------:R-:W-:Y:S01]  /*0540*/  IADD3.X R7, PT, PT, RZ, R7, RZ, P2, !PT ;  /* 0x00000007ff077210 */ /* 0x000fe200017fe4ff */
[----:B--2---:R-:W-:-:S02]  /*0550*/  HADD2.F32 R18, -RZ, R18.H0_H0 ;  /* 0x20000012ff127230 */ /* 0x004fc40000004100 */
[----:B---3--:R-:W-:Y:S02]  /*0560*/  HADD2.F32 R19, -RZ, R19.H0_H0 ;  /* 0x20000013ff137230 */ /* 0x008fe40000004100 */
[----:B----4-:R-:W-:-:S03]  /*0570*/  HADD2.F32 R14, -RZ, R21.H0_H0 ;  /* 0x20000015ff0e7230 */ /* 0x010fc60000004100 */
[----:B------:R-:W-:Y:S01]  /*0580*/  FFMA R15, R18, R19, R15 ;  /* 0x00000013120f7223 */ /* 0x000fe2000000000f */
[----:B-----5:R-:W-:Y:S02]  /*0590*/  HADD2.F32 R13, -RZ, R13.H0_H0 ;  /* 0x2000000dff0d7230 */ /* 0x020fe40000004100 */
[----:B------:R-:W-:-:S03]  /*05a0*/  HADD2.F32 R23, -RZ, R23.H0_H0 ;  /* 0x20000017ff177230 */ /* 0x000fc60000004100 */
[----:B------:R-:W-:Y:S01]  /*05b0*/  FFMA R13, R14, R13, R15 ;  /* 0x0000000d0e0d7223 */ /* 0x000fe2000000000f */
[----:B------:R-:W-:-:S03]  /*05c0*/  HADD2.F32 R20, -RZ, R20.H0_H0 ;  /* 0x20000014ff147230 */ /* 0x000fc60000004100 */
[----:B------:R-:W-:Y:S01]  /*05d0*/  FFMA R13, R24, R23, R13 ;  /* 0x00000017180d7223 */ /* 0x000fe2000000000d */
[----:B------:R-:W-:-:S05]  /*05e0*/  HADD2.F32 R22, -RZ, R22.H0_H0 ;  /* 0x20000016ff167230 */ /* 0x000fca0000004100 */
[----:B------:R-:W-:Y:S01]  /*05f0*/  FFMA R13, R20, R22, R13 ;  /* 0x00000016140d7223 */ /* 0x000fe2000000000d */
[----:B------:R-:W-:Y:S06]  /*0600*/  @P0 BRA `(.L_x_59) ;  /* 0xfffffffc00440947 */ /* 0x000fec000383ffff */
[----:B------:R-:W-:-:S07]  /*0610*/  MOV R5, UR7 ;  /* 0x0000000700057c02 */ /* 0x000fce0008000f00 */
.L_x_58:
[----:B------:R-:W-:-:S09]  /*0620*/  UISETP.NE.AND UP0, UPT, UR6, URZ, UPT ;  /* 0x000000ff0600728c */ /* 0x000fd2000bf05270 */
[----:B------:R-:W-:Y:S05]  /*0630*/  BRA.U !UP0, `(.L_x_60) ;  /* 0x0000000508307547 */ /* 0x000fea000b800000 */
[----:B------:R-:W-:Y:S02]  /*0640*/  UIADD3 UR8, UPT, UPT, UR6, -0x1, URZ ;  /* 0xffffffff06087890 */ /* 0x000fe4000fffe0ff */
[----:B------:R-:W-:Y:S02]  /*0650*/  UISETP.NE.AND UP1, UPT, UR5, URZ, UPT ;  /* 0x000000ff0500728c */ /* 0x000fe4000bf25270 */
[----:B------:R-:W-:-:S09]  /*0660*/  UISETP.GE.U32.AND UP0, UPT, UR8, 0x3, UPT ;  /* 0x000000030800788c */ /* 0x000fd2000bf06070 */
[----:B------:R-:W-:Y:S05]  /*0670*/  BRA.U !UP0, `(.L_x_61) ;  /* 0x00000001087c7547 */ /* 0x000fea000b800000 */
[----:B------:R-:W0:Y:S01]  /*0680*/  LDC.64 R14, c[0x0][0x380] ;  /* 0x0000e000ff0e7b82 */ /* 0x000e220000000a00 */
[-C--:B------:R-:W-:Y:S02]  /*0690*/  IADD3 R17, P0, PT, R0, R5.reuse, RZ ;  /* 0x0000000500117210 */ /* 0x080fe40007f1e0ff */
[----:B------:R-:W-:Y:S02]  /*06a0*/  IADD3 R4, P1, PT, R10, R5, RZ ;  /* 0x000000050a047210 */ /* 0x000fe40007f3e0ff */
[----:B------:R-:W-:Y:S02]  /*06b0*/  IADD3.X R18, PT, PT, RZ, R8, RZ, P0, !PT ;  /* 0x00000008ff127210 */ /* 0x000fe400007fe4ff */
[----:B------:R-:W-:Y:S01]  /*06c0*/  IADD3.X R16, PT, PT, RZ, R12, RZ, P1, !PT ;  /* 0x0000000cff107210 */ /* 0x000fe20000ffe4ff */
[----:B------:R-:W1:Y:S01]  /*06d0*/  LDC.64 R6, c[0x0][0x388] ;  /* 0x0000e200ff067b82 */ /* 0x000e620000000a00 */
[----:B0-----:R-:W-:-:S04]  /*06e0*/  LEA R14, P0, R17, R14, 0x1 ;  /* 0x0000000e110e7211 */ /* 0x001fc800078008ff */
[----:B------:R-:W-:Y:S02]  /*06f0*/  LEA.HI.X R15, R17, R15, R18, 0x1, P0 ;  /* 0x0000000f110f7211 */ /* 0x000fe400000f0c12 */
[----:B-1----:R-:W-:-:S03]  /*0700*/  LEA R6, P1, R4, R6, 0x1 ;  /* 0x0000000604067211 */ /* 0x002fc600078208ff */
[----:B------:R-:W2:Y:S01]  /*0710*/  LDG.E.U16 R17, desc[UR10][R14.64+0x2] ;  /* 0x0000020a0e117981 */ /* 0x000ea2000c1e1500 */
[----:B------:R-:W-:-:S03]  /*0720*/  LEA.HI.X R7, R4, R7, R16, 0x1, P1 ;  /* 0x0000000704077211 */ /* 0x000fc600008f0c10 */
[----:B------:R-:W3:Y:S04]  /*0730*/  LDG.E.U16 R19, desc[UR10][R14.64+0x4] ;  /* 0x0000040a0e137981 */ /* 0x000ee8000c1e1500 */
[----:B------:R-:W4:Y:S04]  /*0740*/  LDG.E.U16 R4, desc[UR10][R14.64] ;  /* 0x0000000a0e047981 */ /* 0x000f28000c1e1500 */
[----:B------:R-:W5:Y:S04]  /*0750*/  LDG.E.U16 R16, desc[UR10][R6.64] ;  /* 0x0000000a06107981 */ /* 0x000f68000c1e1500 */
[----:B------:R-:W3:Y:S04]  /*0760*/  LDG.E.U16 R18, desc[UR10][R6.64+0x2] ;  /* 0x0000020a06127981 */ /* 0x000ee8000c1e1500 */
[----:B------:R-:W3:Y:S04]  /*0770*/  LDG.E.U16 R20, desc[UR10][R6.64+0x4] ;  /* 0x0000040a06147981 */ /* 0x000ee8000c1e1500 */
[----:B------:R-:W3:Y:S04]  /*0780*/  LDG.E.U16 R21, desc[UR10][R14.64+0x6] ;  /* 0x0000060a0e157981 */ /* 0x000ee8000c1e1500 */
[----:B------:R-:W3:Y:S01]  /*0790*/  LDG.E.U16 R22, desc[UR10][R6.64+0x6] ;  /* 0x0000060a06167981 */ /* 0x000ee2000c1e1500 */
[----:B------:R-:W-:Y:S01]  /*07a0*/  IADD3 R5, PT, PT, R5, 0x4, RZ ;  /* 0x0000000405057810 */ /* 0x000fe20007ffe0ff */
[----:B--2---:R-:W-:-:S02]  /*07b0*/  HADD2.F32 R17, -RZ, R17.H0_H0 ;  /* 0x20000011ff117230 */ /* 0x004fc40000004100 */
[----:B----4-:R-:W-:Y:S02]  /*07c0*/  HADD2.F32 R4, -RZ, R4.H0_H0 ;  /* 0x20000004ff047230 */ /* 0x010fe40000004100 */
[----:B-----5:R-:W-:Y:S02]  /*07d0*/  HADD2.F32 R16, -RZ, R16.H0_H0 ;  /* 0x20000010ff107230 */ /* 0x020fe40000004100 */
[----:B---3--:R-:W-:-:S03]  /*07e0*/  HADD2.F32 R18, -RZ, R18.H0_H0 ;  /* 0x20000012ff127230 */ /* 0x008fc60000004100 */
[----:B------:R-:W-:Y:S01]  /*07f0*/  FFMA R4, R4, R16, R13 ;  /* 0x0000001004047223 */ /* 0x000fe2000000000d */
[----:B------:R-:W-:Y:S02]  /*0800*/  HADD2.F32 R19, -RZ, R19.H0_H0 ;  /* 0x20000013ff137230 */ /* 0x000fe40000004100 */
[----:B------:R-:W-:Y:S02]  /*0810*/  HADD2.F32 R20, -RZ, R20.H0_H0 ;  /* 0x20000014ff147230 */ /* 0x000fe40000004100 */
[----:B------:R-:W-:Y:S01]  /*0820*/  FFMA R4, R17, R18, R4 ;  /* 0x0000001211047223 */ /* 0x000fe20000000004 */
[----:B------:R-:W-:-:S03]  /*0830*/  HADD2.F32 R21, -RZ, R21.H0_H0 ;  /* 0x20000015ff157230 */ /* 0x000fc60000004100 */
[----:B------:R-:W-:Y:S01]  /*0840*/  FFMA R4, R19, R20, R4 ;  /* 0x0000001413047223 */ /* 0x000fe20000000004 */
[----:B------:R-:W-:-:S05]  /*0850*/  HADD2.F32 R22, -RZ, R22.H0_H0 ;  /* 0x20000016ff167230 */ /* 0x000fca0000004100 */
[----:B------:R-:W-:-:S07]  /*0860*/  FFMA R13, R21, R22, R4 ;  /* 0x00000016150d7223 */ /* 0x000fce0000000004 */
.L_x_61:
[----:B------:R-:W-:Y:S05]  /*0870*/  BRA.U !UP1, `(.L_x_60) ;  /* 0x0000000109a07547 */ /* 0x000fea000b800000 */
[----:B------:R-:W-:Y:S01]  /*0880*/  UISETP.NE.AND UP0, UPT, UR5, 0x1, UPT ;  /* 0x000000010500788c */ /* 0x000fe2000bf05270 */
[----:B------:R-:W-:-:S08]  /*0890*/  LOP3.LUT P0, RZ, R3, 0x1, RZ, 0xc0, !PT ;  /* 0x0000000103ff7812 */ /* 0x000fd0000780c0ff */
        /* <DEDUP_REMOVED lines=14> */
[----:B------:R-:W5:Y:S01]  /*0980*/  LDG.E.U16 R18, desc[UR10][R6.64+0x2] ;  /* 0x0000020a06127981 */ /* 0x000f62000c1e1500 */
[----:B------:R-:W-:Y:S01]  /*0990*/  IADD3 R5, PT, PT, R5, 0x2, RZ ;  /* 0x0000000205057810 */ /* 0x000fe20007ffe0ff */
[----:B--2---:R-:W-:-:S02]  /*09a0*/  HADD2.F32 R4, -RZ, R3.H0_H0 ;  /* 0x20000003ff047230 */ /* 0x004fc40000004100 */
[----:B---3--:R-:W-:Y:S02]  /*09b0*/  HADD2.F32 R17, -RZ, R17.H0_H0 ;  /* 0x20000011ff117230 */ /* 0x008fe40000004100 */
[----:B----4-:R-:W-:Y:S02]  /*09c0*/  HADD2.F32 R16, -RZ, R16.H0_H0 ;  /* 0x20000010ff107230 */ /* 0x010fe40000004100 */
[----:B-----5:R-:W-:-:S03]  /*09d0*/  HADD2.F32 R18, -RZ, R18.H0_H0 ;  /* 0x20000012ff127230 */ /* 0x020fc60000004100 */
[----:B------:R-:W-:-:S04]  /*09e0*/  FFMA R4, R4, R16, R13 ;  /* 0x0000001004047223 */ /* 0x000fc8000000000d */
[----:B------:R-:W-:-:S07]  /*09f0*/  FFMA R13, R17, R18, R4 ;  /* 0x00000012110d7223 */ /* 0x000fce0000000004 */
.L_x_62:
[----:B------:R-:W-:Y:S05]  /*0a00*/  @!P0 BRA `(.L_x_60) ;  /* 0x00000000003c8947 */ /* 0x000fea0003800000 */
        /* <DEDUP_REMOVED lines=10> */
[----:B------:R-:W-:-:S05]  /*0ab0*/  LEA.HI.X R7, R10, R7, R12, 0x1, P1 ;  /* 0x000000070a077211 */ /* 0x000fca00008f0c0c */
[----:B------:R-:W3:Y:S01]  /*0ac0*/  LDG.E.U16 R6, desc[UR10][R6.64] ;  /* 0x0000000a06067981 */ /* 0x000ee2000c1e1500 */
[----:B--2---:R-:W-:Y:S02]  /*0ad0*/  HADD2.F32 R4, -RZ, R14.H0_H0 ;  /* 0x2000000eff047230 */ /* 0x004fe40000004100 */
[----:B---3--:R-:W-:-:S05]  /*0ae0*/  HADD2.F32 R3, -RZ, R6.H0_H0 ;  /* 0x20000006ff037230 */ /* 0x008fca0000004100 */
[----:B------:R-:W-:-:S07]  /*0af0*/  FFMA R13, R4, R3, R13 ;  /* 0x00000003040d7223 */ /* 0x000fce000000000d */
.L_x_60:
[----:B------:R-:W0:Y:S01]  /*0b00*/  LDC.64 R4, c[0x0][0x390] ;  /* 0x0000e400ff047b82 */ /* 0x000e220000000a00 */
[----:B------:R-:W-:Y:S01]  /*0b10*/  IMAD R3, R9, R2, R11 ;  /* 0x0000000209037224 */ /* 0x000fe200078e020b */
[----:B------:R-:W-:-:S04]  /*0b20*/  IADD3 R11, PT, PT, R11, UR9, RZ ;  /* 0x000000090b0b7c10 */ /* 0x000fc8000fffe0ff */
[----:B------:R-:W-:Y:S01]  /*0b30*/  ISETP.GE.AND P0, PT, R11, R2, PT ;  /* 0x000000020b00720c */ /* 0x000fe20003f06270 */
[----:B0-----:R-:W-:-:S05]  /*0b40*/  IMAD.WIDE R4, R3, 0x4, R4 ;  /* 0x0000000403047825 */ /* 0x001fca00078e0204 */
[----:B------:R0:W-:Y:S07]  /*0b50*/  STG.E desc[UR10][R4.64], R13 ;  /* 0x0000000d04007986 */ /* 0x0001ee000c10190a */
[----:B------:R-:W-:Y:S05]  /*0b60*/  @!P0 BRA `(.L_x_63) ;  /* 0xfffffff4009c8947 */ /* 0x000fea000383ffff */
[----:B------:R-:W-:Y:S05]  /*0b70*/  EXIT ;  /* 0x000000000000794d */ /* 0x000fea0003800000 */
.L_x_64:
        /* <DEDUP_REMOVED lines=16> */
.L_x_70:


//--------------------- .nv.shared._Z19flash_online_kernelPK6__halfS1_S1_Pfiiii --------------------------
	.section	.nv.shared._Z19flash_online_kernelPK6__halfS1_S1_Pfiiii,"aw",@nobits
	.sectionflags	@""
	.align	16
	.zero		1024


//--------------------- .nv.shared.reserved.0     --------------------------
	.section	.nv.shared.reserved.0,"aw",@nobits
	.weak		__nv_reservedSMEM_offset_0_alias
	.size		__nv_reservedSMEM_offset_0_alias, 0, 64
	.other		__nv_reservedSMEM_offset_0_alias,@"STO_CUDA_RESERVED_SHARED STV_DEFAULT"
__nv_reservedSMEM_offset_0_alias:
	.zero		0
	.zero		64


//--------------------- .nv.shared._Z16naive_out_kernelPKfPK6__halfPfiiii --------------------------
	.section	.nv.shared._Z16naive_out_kernelPKfPK6__halfPfiiii,"aw",@nobits
	.sectionflags	@""
	.align	16
	.zero		1024


//--------------------- .nv.shared._Z22softmax_inplace_kernelPfiii --------------------------
	.section	.nv.shared._Z22softmax_inplace_kernelPfiii,"aw",@nobits
	.sectionflags	@""
	.align	16
.nv.shared._Z22softmax_inplace_kernelPfiii:
	.zero		1040


//--------------------- .nv.shared._Z19naive_scores_kernelPK6__halfS1_Pfiiii --------------------------
	.section	.nv.shared._Z19naive_scores_kernelPK6__halfS1_Pfiiii,"aw",@nobits
	.sectionflags	@""
	.align	16
	.zero		1024


//--------------------- .nv.constant0._Z19flash_online_kernelPK6__halfS1_S1_Pfiiii --------------------------
	.section	.nv.constant0._Z19flash_online_kernelPK6__halfS1_S1_Pfiiii,"a",@progbits
	.sectionflags	@""
	.align	4
.nv.constant0._Z19flash_online_kernelPK6__halfS1_S1_Pfiiii:
	.zero		944


//--------------------- .nv.constant0._Z16naive_out_kernelPKfPK6__halfPfiiii --------------------------
	.section	.nv.constant0._Z16naive_out_kernelPKfPK6__halfPfiiii,"a",@progbits
	.sectionflags	@""
	.align	4
.nv.constant0._Z16naive_out_kernelPKfPK6__halfPfiiii:
	.zero		936


//--------------------- .nv.constant0._Z22softmax_inplace_kernelPfiii --------------------------
	.section	.nv.constant0._Z22softmax_inplace_kernelPfiii,"a",@progbits
	.sectionflags	@""
	.align	4
.nv.constant0._Z22softmax_inplace_kernelPfiii:
	.zero		916


//--------------------- .nv.constant0._Z19naive_scores_kernelPK6__halfS1_Pfiiii --------------------------
	.section	.nv.constant0._Z19naive_scores_kernelPK6__halfS1_Pfiiii,"a",@progbits
	.sectionflags	@""
	.align	4
.nv.constant0._Z19naive_scores_kernelPK6__halfS1_Pfiiii:
	.zero		936


//--------------------- SYMBOLS --------------------------

	.type		.nv.reservedSmem.offset0,@object
	.size		.nv.reservedSmem.offset0,0x4
	.type		.nv.reservedSmem.cap,@object
	.size		.nv.reservedSmem.cap,0x4
